def attn_fwd(
    Q,
    K,
    V,
    Out,
    Lse,
    sm_scale,
    stride_qz,
    stride_qh,
    stride_qm,
    stride_qk,
    stride_kz,
    stride_kh,
    stride_kn,
    stride_kk,
    stride_vz,
    stride_vh,
    stride_vn,
    stride_vk,
    stride_oz,
    stride_oh,
    stride_om,
    stride_ok,
    seqlen_q,
    seqlen_k,
    BLOCK_M: tl.constexpr,
    BLOCK_N: tl.constexpr,
    HEAD_DIM: tl.constexpr,
    CAUSAL: tl.constexpr,
):
    start_m = tl.program_id(0)
    off_hz = tl.program_id(1)
    q_off = off_hz * stride_qh
    k_off = off_hz * stride_kh
    v_off = off_hz * stride_vh
    offs_m = start_m * BLOCK_M + tl.arange(0, BLOCK_M)
    offs_d = tl.arange(0, HEAD_DIM)
    offs_n = tl.arange(0, BLOCK_N)
    q_ptrs = Q + q_off + offs_m[:, None] * stride_qm + offs_d[None, :] * stride_qk
    k_ptrs = K + k_off + offs_d[:, None] * stride_kk + offs_n[None, :] * stride_kn
    v_ptrs = V + v_off + offs_n[:, None] * stride_vn + offs_d[None, :] * stride_vk
    m_i = tl.full([BLOCK_M], float("-inf"), dtype=tl.float32)
    l_i = tl.zeros([BLOCK_M], dtype=tl.float32) + 1.0
    acc = tl.zeros([BLOCK_M, HEAD_DIM], dtype=tl.float32)
    q = tl.load(q_ptrs)
    acc, l_i, m_i = _attn_fwd_inner(
        acc,
        l_i,
        m_i,
        q,
        k_ptrs,
        v_ptrs,
        sm_scale,
        stride_kn,
        stride_vn,
        start_m,
        seqlen_k,
        BLOCK_M,
        BLOCK_N,
        HEAD_DIM,
        CAUSAL,
    )
    acc = acc / l_i[:, None]
    lse = m_i + tl.math.log2(l_i) / 1.4426950408889634
    o_ptrs = (
        Out
        + off_hz * stride_oh
        + offs_m[:, None] * stride_om
        + offs_d[None, :] * stride_ok
    )
    tl.store(o_ptrs, acc.to(Out.dtype.element_ty))
    tl.store(Lse + off_hz * seqlen_q + offs_m, lse)

# config = {"BLOCK_M": 128, "BLOCK_N": 64, "HEAD_DIM": 16, "arch": "sm_100", "causal": false, "dtype": "fp16", "num_stages": 2, "num_warps": 4}
# arch = sm_100


// ===== COMPILED SASS (sm_100a) =====

	.target	sm_100a

	.elftype	@"ET_EXEC"


//--------------------- .note.nv.tkinfo           --------------------------
	.section	.note.nv.tkinfo,"",@"SHT_NOTE"
	.sectionflags	@"SHF_NOTE_NV_TKINFO"
	.tkinfo
        /*0018*/ 	.word	0x00000081
        /*0030*/ 	.string	""
        /*0030*/ 	.string	"ptxas-blackwell"
        /*0030*/ 	.string	"Cuda compilation tools, release 12.9, V12.9.86"
        /*0030*/ 	.string	"Build cuda_12.9.r12.9/compiler.36037853_0"
        /*0030*/ 	.string	"-v  -suppress-debug-info  -lineinfo  -arch sm_100a "



//--------------------- .note.nv.cuver            --------------------------
	.section	.note.nv.cuver,"",@"SHT_NOTE"
	.sectionflags	@"SHF_NOTE_NV_CUVER"
        /*0018*/ 	.short	0x0001
        /*001a*/ 	.short	0x0064
        /*001c*/ 	.short	0x0001
        /*001e*/ 	.short	0x0000
        /*0020*/ 	.short	0x0001
        /*0022*/ 	.short	0x0000


//--------------------- .nv.info                  --------------------------
	.section	.nv.info,"",@"SHT_CUDA_INFO"
	.align	4


	//----- nvinfo : EIATTR_REGCOUNT
	.align		4
        /*0000*/ 	.byte	0x04, 0x2f
        /*0002*/ 	.short	(.L_5 - .L_4)
	.align		4
.L_4:
        /*0004*/ 	.word	index@(attn_fwd)
        /*0008*/ 	.word	0x00000084


	//----- nvinfo : EIATTR_FRAME_SIZE
	.align		4
.L_5:
        /*000c*/ 	.byte	0x04, 0x11
        /*000e*/ 	.short	(.L_7 - .L_6)
	.align		4
.L_6:
        /*0010*/ 	.word	index@($__internal_2_$__cuda_sm10x_tcgen05_guardrail_trap_unallocated_columns_being_dealloced)
        /*0014*/ 	.word	0x00000000


	//----- nvinfo : EIATTR_FRAME_SIZE
	.align		4
.L_7:
        /*0018*/ 	.byte	0x04, 0x11
        /*001a*/ 	.short	(.L_9 - .L_8)
	.align		4
.L_8:
        /*001c*/ 	.word	index@($__internal_1_$__cuda_sm10x_tcgen05_guardrail_trap_phase_invalid_during_alloc)
        /*0020*/ 	.word	0x00000000


	//----- nvinfo : EIATTR_FRAME_SIZE
	.align		4
.L_9:
        /*0024*/ 	.byte	0x04, 0x11
        /*0026*/ 	.short	(.L_11 - .L_10)
	.align		4
.L_10:
        /*0028*/ 	.word	index@($__internal_0_$__cuda_sm10x_tcgen05_guardrail_trap_col_being_dealloced_not_returned_by_alloc)
        /*002c*/ 	.word	0x00000000


	//----- nvinfo : EIATTR_FRAME_SIZE
	.align		4
.L_11:
        /*0030*/ 	.byte	0x04, 0x11
        /*0032*/ 	.short	(.L_13 - .L_12)
	.align		4
.L_12:
        /*0034*/ 	.word	index@(attn_fwd)
        /*0038*/ 	.word	0x00000000


	//----- nvinfo : EIATTR_MIN_STACK_SIZE
	.align		4
.L_13:
        /*003c*/ 	.byte	0x04, 0x12
        /*003e*/ 	.short	(.L_15 - .L_14)
	.align		4
.L_14:
        /*0040*/ 	.word	index@(attn_fwd)
        /*0044*/ 	.word	0x00000000
.L_15:


//--------------------- .nv.info.attn_fwd         --------------------------
	.section	.nv.info.attn_fwd,"",@"SHT_CUDA_INFO"
	.sectionflags	@""
	.align	4


	//----- nvinfo : EIATTR_CUDA_API_VERSION
	.align		4
        /*0000*/ 	.byte	0x04, 0x37
        /*0002*/ 	.short	(.L_17 - .L_16)
.L_16:
        /*0004*/ 	.word	0x00000081


	//----- nvinfo : EIATTR_KPARAM_INFO
	.align		4
.L_17:
        /*0008*/ 	.byte	0x04, 0x17
        /*000a*/ 	.short	(.L_19 - .L_18)
.L_18:
        /*000c*/ 	.word	0x00000000
        /*0010*/ 	.short	0x0019
        /*0012*/ 	.short	0x0080
        /*0014*/ 	.byte	0x00, 0xf4, 0x21, 0x00


	//----- nvinfo : EIATTR_KPARAM_INFO
	.align		4
.L_19:
        /*0018*/ 	.byte	0x04, 0x17
        /*001a*/ 	.short	(.L_21 - .L_20)
.L_20:
        /*001c*/ 	.word	0x00000000
        /*0020*/ 	.short	0x0018
        /*0022*/ 	.short	0x0078
        /*0024*/ 	.byte	0x00, 0xf4, 0x21, 0x00


	//----- nvinfo : EIATTR_KPARAM_INFO
	.align		4
.L_21:
        /*0028*/ 	.byte	0x04, 0x17
        /*002a*/ 	.short	(.L_23 - .L_22)
.L_22:
        /*002c*/ 	.word	0x00000000
        /*0030*/ 	.short	0x0017
        /*0032*/ 	.short	0x0070
        /*0034*/ 	.byte	0x00, 0xf0, 0x11, 0x00


	//----- nvinfo : EIATTR_KPARAM_INFO
	.align		4
.L_23:
        /*0038*/ 	.byte	0x04, 0x17
        /*003a*/ 	.short	(.L_25 - .L_24)
.L_24:
        /*003c*/ 	.word	0x00000000
        /*0040*/ 	.short	0x0016
        /*0042*/ 	.short	0x006c
        /*0044*/ 	.byte	0x00, 0xf0, 0x11, 0x00


	//----- nvinfo : EIATTR_KPARAM_INFO
	.align		4
.L_25:
        /*0048*/ 	.byte	0x04, 0x17
        /*004a*/ 	.short	(.L_27 - .L_26)
.L_26:
        /*004c*/ 	.word	0x00000000
        /*0050*/ 	.short	0x0015
        /*0052*/ 	.short	0x0068
        /*0054*/ 	.byte	0x00, 0xf0, 0x11, 0x00


	//----- nvinfo : EIATTR_KPARAM_INFO
	.align		4
.L_27:
        /*0058*/ 	.byte	0x04, 0x17
        /*005a*/ 	.short	(.L_29 - .L_28)
.L_28:
        /*005c*/ 	.word	0x00000000
        /*0060*/ 	.short	0x0014
        /*0062*/ 	.short	0x0064
        /*0064*/ 	.byte	0x00, 0xf0, 0x11, 0x00


	//----- nvinfo : EIATTR_KPARAM_INFO
	.align		4
.L_29:
        /*0068*/ 	.byte	0x04, 0x17
        /*006a*/ 	.short	(.L_31 - .L_30)
.L_30:
        /*006c*/ 	.word	0x00000000
        /*0070*/ 	.short	0x0013
        /*0072*/ 	.short	0x0060
        /*0074*/ 	.byte	0x00, 0xf0, 0x11, 0x00


	//----- nvinfo : EIATTR_KPARAM_INFO
	.align		4
.L_31:
        /*0078*/ 	.byte	0x04, 0x17
        /*007a*/ 	.short	(.L_33 - .L_32)
.L_32:
        /*007c*/ 	.word	0x00000000
        /*0080*/ 	.short	0x0012
        /*0082*/ 	.short	0x005c
        /*0084*/ 	.byte	0x00, 0xf0, 0x11, 0x00


	//----- nvinfo : EIATTR_KPARAM_INFO
	.align		4
.L_33:
        /*0088*/ 	.byte	0x04, 0x17
        /*008a*/ 	.short	(.L_35 - .L_34)
.L_34:
        /*008c*/ 	.word	0x00000000
        /*0090*/ 	.short	0x0011
        /*0092*/ 	.short	0x0058
        /*0094*/ 	.byte	0x00, 0xf0, 0x11, 0x00


	//----- nvinfo : EIATTR_KPARAM_INFO
	.align		4
.L_35:
        /*0098*/ 	.byte	0x04, 0x17
        /*009a*/ 	.short	(.L_37 - .L_36)
.L_36:
        /*009c*/ 	.word	0x00000000
        /*00a0*/ 	.short	0x0010
        /*00a2*/ 	.short	0x0054
        /*00a4*/ 	.byte	0x00, 0xf0, 0x11, 0x00


	//----- nvinfo : EIATTR_KPARAM_INFO
	.align		4
.L_37:
        /*00a8*/ 	.byte	0x04, 0x17
        /*00aa*/ 	.short	(.L_39 - .L_38)
.L_38:
        /*00ac*/ 	.word	0x00000000
        /*00b0*/ 	.short	0x000f
        /*00b2*/ 	.short	0x0050
        /*00b4*/ 	.byte	0x00, 0xf0, 0x11, 0x00


	//----- nvinfo : EIATTR_KPARAM_INFO
	.align		4
.L_39:
        /*00b8*/ 	.byte	0x04, 0x17
        /*00ba*/ 	.short	(.L_41 - .L_40)
.L_40:
        /*00bc*/ 	.word	0x00000000
        /*00c0*/ 	.short	0x000e
        /*00c2*/ 	.short	0x004c
        /*00c4*/ 	.byte	0x00, 0xf0, 0x11, 0x00


	//----- nvinfo : EIATTR_KPARAM_INFO
	.align		4
.L_41:
        /*00c8*/ 	.byte	0x04, 0x17
        /*00ca*/ 	.short	(.L_43 - .L_42)
.L_42:
        /*00cc*/ 	.word	0x00000000
        /*00d0*/ 	.short	0x000d
        /*00d2*/ 	.short	0x0048
        /*00d4*/ 	.byte	0x00, 0xf0, 0x11, 0x00


	//----- nvinfo : EIATTR_KPARAM_INFO
	.align		4
.L_43:
        /*00d8*/ 	.byte	0x04, 0x17
        /*00da*/ 	.short	(.L_45 - .L_44)
.L_44:
        /*00dc*/ 	.word	0x00000000
        /*00e0*/ 	.short	0x000c
        /*00e2*/ 	.short	0x0044
        /*00e4*/ 	.byte	0x00, 0xf0, 0x11, 0x00


	//----- nvinfo : EIATTR_KPARAM_INFO
	.align		4
.L_45:
        /*00e8*/ 	.byte	0x04, 0x17
        /*00ea*/ 	.short	(.L_47 - .L_46)
.L_46:
        /*00ec*/ 	.word	0x00000000
        /*00f0*/ 	.short	0x000b
        /*00f2*/ 	.short	0x0040
        /*00f4*/ 	.byte	0x00, 0xf0, 0x11, 0x00


	//----- nvinfo : EIATTR_KPARAM_INFO
	.align		4
.L_47:
        /*00f8*/ 	.byte	0x04, 0x17
        /*00fa*/ 	.short	(.L_49 - .L_48)
.L_48:
        /*00fc*/ 	.word	0x00000000
        /*0100*/ 	.short	0x000a
        /*0102*/ 	.short	0x003c
        /*0104*/ 	.byte	0x00, 0xf0, 0x11, 0x00


	//----- nvinfo : EIATTR_KPARAM_INFO
	.align		4
.L_49:
        /*0108*/ 	.byte	0x04, 0x17
        /*010a*/ 	.short	(.L_51 - .L_50)
.L_50:
        /*010c*/ 	.word	0x00000000
        /*0110*/ 	.short	0x0009
        /*0112*/ 	.short	0x0038
        /*0114*/ 	.byte	0x00, 0xf0, 0x11, 0x00


	//----- nvinfo : EIATTR_KPARAM_INFO
	.align		4
.L_51:
        /*0118*/ 	.byte	0x04, 0x17
        /*011a*/ 	.short	(.L_53 - .L_52)
.L_52:
        /*011c*/ 	.word	0x00000000
        /*0120*/ 	.short	0x0008
        /*0122*/ 	.short	0x0034
        /*0124*/ 	.byte	0x00, 0xf0, 0x11, 0x00


	//----- nvinfo : EIATTR_KPARAM_INFO
	.align		4
.L_53:
        /*0128*/ 	.byte	0x04, 0x17
        /*012a*/ 	.short	(.L_55 - .L_54)
.L_54:
        /*012c*/ 	.word	0x00000000
        /*0130*/ 	.short	0x0007
        /*0132*/ 	.short	0x0030
        /*0134*/ 	.byte	0x00, 0xf0, 0x11, 0x00


	//----- nvinfo : EIATTR_KPARAM_INFO
	.align		4
.L_55:
        /*0138*/ 	.byte	0x04, 0x17
        /*013a*/ 	.short	(.L_57 - .L_56)
.L_56:
        /*013c*/ 	.word	0x00000000
        /*0140*/ 	.short	0x0006
        /*0142*/ 	.short	0x002c
        /*0144*/ 	.byte	0x00, 0xf0, 0x11, 0x00


	//----- nvinfo : EIATTR_KPARAM_INFO
	.align		4
.L_57:
        /*0148*/ 	.byte	0x04, 0x17
        /*014a*/ 	.short	(.L_59 - .L_58)
.L_58:
        /*014c*/ 	.word	0x00000000
        /*0150*/ 	.short	0x0005
        /*0152*/ 	.short	0x0028
        /*0154*/ 	.byte	0x00, 0xf0, 0x11, 0x00


	//----- nvinfo : EIATTR_KPARAM_INFO
	.align		4
.L_59:
        /*0158*/ 	.byte	0x04, 0x17
        /*015a*/ 	.short	(.L_61 - .L_60)
.L_60:
        /*015c*/ 	.word	0x00000000
        /*0160*/ 	.short	0x0004
        /*0162*/ 	.short	0x0020
        /*0164*/ 	.byte	0x00, 0xf4, 0x21, 0x00


	//----- nvinfo : EIATTR_KPARAM_INFO
	.align		4
.L_61:
        /*0168*/ 	.byte	0x04, 0x17
        /*016a*/ 	.short	(.L_63 - .L_62)
.L_62:
        /*016c*/ 	.word	0x00000000
        /*0170*/ 	.short	0x0003
        /*0172*/ 	.short	0x0018
        /*0174*/ 	.byte	0x00, 0xf4, 0x21, 0x00


	//----- nvinfo : EIATTR_KPARAM_INFO
	.align		4
.L_63:
        /*0178*/ 	.byte	0x04, 0x17
        /*017a*/ 	.short	(.L_65 - .L_64)
.L_64:
        /*017c*/ 	.word	0x00000000
        /*0180*/ 	.short	0x0002
        /*0182*/ 	.short	0x0010
        /*0184*/ 	.byte	0x00, 0xf4, 0x21, 0x00


	//----- nvinfo : EIATTR_KPARAM_INFO
	.align		4
.L_65:
        /*0188*/ 	.byte	0x04, 0x17
        /*018a*/ 	.short	(.L_67 - .L_66)
.L_66:
        /*018c*/ 	.word	0x00000000
        /*0190*/ 	.short	0x0001
        /*0192*/ 	.short	0x0008
        /*0194*/ 	.byte	0x00, 0xf4, 0x21, 0x00


	//----- nvinfo : EIATTR_KPARAM_INFO
	.align		4
.L_67:
        /*0198*/ 	.byte	0x04, 0x17
        /*019a*/ 	.short	(.L_69 - .L_68)
.L_68:
        /*019c*/ 	.word	0x00000000
        /*01a0*/ 	.short	0x0000
        /*01a2*/ 	.short	0x0000
        /*01a4*/ 	.byte	0x00, 0xf4, 0x21, 0x00


	//----- nvinfo : EIATTR_AT_ENTRY_FRAGMENTS
	.align		4
.L_69:
        /*01a8*/ 	.byte	0x04, 0x4f
        /*01aa*/ 	.short	(.L_71 - .L_70)


	//   ....[0]....
.L_70:
        /*01ac*/ 	.word	0x00000004


	//----- nvinfo : EIATTR_RESERVED_SMEM_USED
	.align		4
.L_71:
        /*01b0*/ 	.byte	0x01, 0x41
	.zero		2


	//----- nvinfo : EIATTR_SPARSE_MMA_MASK
	.align		4
        /*01b4*/ 	.byte	0x03, 0x50
        /*01b6*/ 	.short	0x0000


	//----- nvinfo : EIATTR_TCGEN05_1CTA_USED
	.align		4
        /*01b8*/ 	.byte	0x01, 0x51
	.zero		2


	//----- nvinfo : EIATTR_MAXREG_COUNT
	.align		4
        /*01bc*/ 	.byte	0x03, 0x1b
        /*01be*/ 	.short	0x00ff


	//----- nvinfo : EIATTR_NUM_BARRIERS
	.align		4
        /*01c0*/ 	.byte	0x02, 0x4c
        /*01c2*/ 	.byte	0x01
	.zero		1


	//----- nvinfo : EIATTR_INT_WARP_WIDE_INSTR_OFFSETS
	.align		4
        /*01c4*/ 	.byte	0x04, 0x31
        /*01c6*/ 	.short	(.L_73 - .L_72)


	//   ....[0]....
.L_72:
        /*01c8*/ 	.word	0x00000d50


	//   ....[1]....
        /*01cc*/ 	.word	0x00000d60


	//   ....[2]....
        /*01d0*/ 	.word	0x00000fd0


	//   ....[3]....
        /*01d4*/ 	.word	0x00001080


	//   ....[4]....
        /*01d8*/ 	.word	0x00003600


	//   ....[5]....
        /*01dc*/ 	.word	0x00006420


	//   ....[6]....
        /*01e0*/ 	.word	0x00006470


	//----- nvinfo : EIATTR_COOP_GROUP_MASK_REGIDS
	.align		4
.L_73:
        /*01e4*/ 	.byte	0x04, 0x29
        /*01e6*/ 	.short	(.L_75 - .L_74)


	//   ....[0]....
.L_74:
        /*01e8*/ 	.word	0xffffffff


	//   ....[1]....
        /*01ec*/ 	.word	0xffffffff


	//   ....[2]....
        /*01f0*/ 	.word	0xffffffff


	//   ....[3]....
        /*01f4*/ 	.word	0xffffffff


	//----- nvinfo : EIATTR_COOP_GROUP_INSTR_OFFSETS
	.align		4
.L_75:
        /*01f8*/ 	.byte	0x04, 0x28
        /*01fa*/ 	.short	(.L_77 - .L_76)


	//   ....[0]....
.L_76:
        /*01fc*/ 	.word	0x00000050


	//   ....[1]....
        /*0200*/ 	.word	0x00000310


	//   ....[2]....
        /*0204*/ 	.word	0x000062b0


	//   ....[3]....
        /*0208*/ 	.word	0x00006520


	//----- nvinfo : EIATTR_VRC_CTA_INIT_COUNT
	.align		4
.L_77:
        /*020c*/ 	.byte	0x02, 0x4a
        /*020e*/ 	.byte	0x80
	.zero		1


	//----- nvinfo : EIATTR_MBARRIER_INSTR_OFFSETS
	.align		4
        /*0210*/ 	.byte	0x04, 0x39
        /*0212*/ 	.short	(.L_79 - .L_78)


	//   ....[0]....
.L_78:
        /*0214*/ 	.word	0x00000f00
        /*0218*/ 	.word	0x000000ff
        /*021c*/ 	.word	0x00000000
        /*0220*/ 	.short	0x0100
        /*0222*/ 	.byte	0x0d
	.zero		1


	//   ....[1]....
        /*0224*/ 	.word	0x00001070
        /*0228*/ 	.word	0x000000ff
        /*022c*/ 	.word	0x00002808
        /*0230*/ 	.short	0x0100
        /*0232*/ 	.byte	0x0b
	.zero		1


	//   ....[2]....
        /*0234*/ 	.word	0x00001140
        /*0238*/ 	.word	0x000000ff
        /*023c*/ 	.word	0x00001800
        /*0240*/ 	.short	0x0100
        /*0242*/ 	.byte	0x0b
	.zero		1


	//   ....[3]....
        /*0244*/ 	.word	0x00001280
        /*0248*/ 	.word	0x000000ff
        /*024c*/ 	.word	0x00001800
        /*0250*/ 	.short	0x010a
        /*0252*/ 	.byte	0x0b
	.zero		1


	//   ....[4]....
        /*0254*/ 	.word	0x00001330
        /*0258*/ 	.word	0x000000ff
        /*025c*/ 	.word	0x00001800
        /*0260*/ 	.short	0x0108
        /*0262*/ 	.byte	0x0b
	.zero		1


	//   ....[5]....
        /*0264*/ 	.word	0x000036c0
        /*0268*/ 	.word	0x000000ff
        /*026c*/ 	.word	0x00002810
        /*0270*/ 	.short	0x0100
        /*0272*/ 	.byte	0x0b
	.zero		1


	//   ....[6]....
        /*0274*/ 	.word	0x000037b0
        /*0278*/ 	.word	0x000000ff
        /*027c*/ 	.word	0x00002810
        /*0280*/ 	.short	0x010a
        /*0282*/ 	.byte	0x0b
	.zero		1


	//   ....[7]....
        /*0284*/ 	.word	0x00003800
        /*0288*/ 	.word	0x000000ff
        /*028c*/ 	.word	0x00002810
        /*0290*/ 	.short	0x0108
        /*0292*/ 	.byte	0x0b
	.zero		1


	//   ....[8]....
        /*0294*/ 	.word	0x00003880
        /*0298*/ 	.word	0x000000ff
        /*029c*/ 	.word	0x00000000
        /*02a0*/ 	.short	0x010a
        /*02a2*/ 	.byte	0x0d
	.zero		1


	//   ....[9]....
        /*02a4*/ 	.word	0x00005750
        /*02a8*/ 	.word	0x000000ff
        /*02ac*/ 	.word	0x00000000
        /*02b0*/ 	.short	0x010a
        /*02b2*/ 	.byte	0x0d
	.zero		1


	//   ....[10]....
        /*02b4*/ 	.word	0x000058c0
        /*02b8*/ 	.word	0x000000ff
        /*02bc*/ 	.word	0x00002800
        /*02c0*/ 	.short	0x0108
        /*02c2*/ 	.byte	0x0b
	.zero		1


	//   ....[11]....
        /*02c4*/ 	.word	0x000059f0
        /*02c8*/ 	.word	0x000000ff
        /*02cc*/ 	.word	0x00002808
        /*02d0*/ 	.short	0x0108
        /*02d2*/ 	.byte	0x0b
	.zero		1


	//   ....[12]....
        /*02d4*/ 	.word	0x00006540
        /*02d8*/ 	.word	0x000000ff
        /*02dc*/ 	.word	0x00001800
        /*02e0*/ 	.short	0x010a
        /*02e2*/ 	.byte	0x0b
	.zero		1


	//   ....[13]....
        /*02e4*/ 	.word	0x00006570
        /*02e8*/ 	.word	0x000000ff
        /*02ec*/ 	.word	0x00002810
        /*02f0*/ 	.short	0x010a
        /*02f2*/ 	.byte	0x0b
	.zero		1


	//   ....[14]....
        /*02f4*/ 	.word	0x000065a0
        /*02f8*/ 	.word	0x000000ff
        /*02fc*/ 	.word	0x00000000
        /*0300*/ 	.short	0x010a
        /*0302*/ 	.byte	0x0d
	.zero		1


	//   ....[15]....
        /*0304*/ 	.word	0x000065d0
        /*0308*/ 	.word	0x000000ff
        /*030c*/ 	.word	0x00000000
        /*0310*/ 	.short	0x010a
        /*0312*/ 	.byte	0x0d
	.zero		1


	//----- nvinfo : EIATTR_NUM_MBARRIERS
	.align		4
.L_79:
        /*0314*/ 	.byte	0x03, 0x38
        /*0316*/ 	.short	0xffff


	//----- nvinfo : EIATTR_EXIT_INSTR_OFFSETS
	.align		4
        /*0318*/ 	.byte	0x04, 0x1c
        /*031a*/ 	.short	(.L_81 - .L_80)


	//   ....[0]....
.L_80:
        /*031c*/ 	.word	0x00006530


	//----- nvinfo : EIATTR_REQNTID
	.align		4
.L_81:
        /*0320*/ 	.byte	0x04, 0x10
        /*0322*/ 	.short	(.L_83 - .L_82)
.L_82:
        /*0324*/ 	.word	0x00000080
        /*0328*/ 	.word	0x00000001
        /*032c*/ 	.word	0x00000001


	//----- nvinfo : EIATTR_CRS_STACK_SIZE
	.align		4
.L_83:
        /*0330*/ 	.byte	0x04, 0x1e
        /*0332*/ 	.short	(.L_85 - .L_84)
.L_84:
        /*0334*/ 	.word	0x00000000


	//----- nvinfo : EIATTR_CBANK_PARAM_SIZE
	.align		4
.L_85:
        /*0338*/ 	.byte	0x03, 0x19
        /*033a*/ 	.short	0x0088


	//----- nvinfo : EIATTR_PARAM_CBANK
	.align		4
        /*033c*/ 	.byte	0x04, 0x0a
        /*033e*/ 	.short	(.L_87 - .L_86)
	.align		4
.L_86:
        /*0340*/ 	.word	index@(.nv.constant0.attn_fwd)
        /*0344*/ 	.short	0x0380
        /*0346*/ 	.short	0x0088


	//----- nvinfo : EIATTR_SW_WAR
	.align		4
.L_87:
        /*0348*/ 	.byte	0x04, 0x36
        /*034a*/ 	.short	(.L_89 - .L_88)
.L_88:
        /*034c*/ 	.word	0x00000008
.L_89:


//--------------------- .nv.compat                --------------------------
	.section	.nv.compat,"",@"SHT_CUDA_COMPAT_INFO"
	.align	4
        /*0000*/ 	.byte	0x02, 0x02, 0x02, 0x00, 0x02, 0x05, 0x05, 0x00, 0x02, 0x03, 0x00, 0x00, 0x02, 0x06, 0x01, 0x00


//--------------------- .nv.callgraph             --------------------------
	.section	.nv.callgraph,"",@"SHT_CUDA_CALLGRAPH"
	.align	4
	.sectionentsize	8
	.align		4
        /*0000*/ 	.word	0x00000000
	.align		4
        /*0004*/ 	.word	0xffffffff
	.align		4
        /*0008*/ 	.word	0x00000000
	.align		4
        /*000c*/ 	.word	0xfffffffe
	.align		4
        /*0010*/ 	.word	0x00000000
	.align		4
        /*0014*/ 	.word	0xfffffffd
	.align		4
        /*0018*/ 	.word	0x00000000
	.align		4
        /*001c*/ 	.word	0xfffffffc


//--------------------- .nv.constant4             --------------------------
	.section	.nv.constant4,"a",@progbits
	.align	8
	.align		8
.nv.constant4:
        /*0000*/ 	.dword	_$_str


//--------------------- .text.attn_fwd            --------------------------
	.section	.text.attn_fwd,"ax",@progbits
	.align	128
        .global         attn_fwd
        .type           attn_fwd,@function
        .size           attn_fwd,(.L_x_28 - attn_fwd)
        .other          attn_fwd,@"STO_CUDA_ENTRY STV_DEFAULT"
attn_fwd:
.text.attn_fwd:
[----:B------:R-:W0:Y:S01]  /*0000*/  LDC R1, c[0x0][0x37c] ;  /* 0x0000df00ff017b82 */ /* 0x000e220000000800 */
[----:B------:R-:W1:Y:S02]  /*0010*/  S2R R68, SR_TID.X ;  /* 0x0000000000447919 */ /* 0x000e640000002100 */
[----:B-1----:R-:W-:-:S13]  /*0020*/  ISETP.GE.U32.AND P0, PT, R68, 0x20, PT ;  /* 0x000000204400780c */ /* 0x002fda0003f06070 */
[----:B------:R-:W-:Y:S05]  /*0030*/  @P0 BRA `(.L_x_0) ;  /* 0x0000000000b80947 */ /* 0x000fea0003800000 */
[----:B------:R-:W1:Y:S01]  /*0040*/  S2UR UR6, SR_CgaCtaId ;  /* 0x00000000000679c3 */ /* 0x000e620000008800 */
[----:B------:R-:W-:Y:S01]  /*0050*/  NOP ;  /* 0x0000000000007918 */ /* 0x000fe20000000000 */
[----:B------:R-:W-:Y:S02]  /*0060*/  UMOV UR4, 0x40 ;  /* 0x0000004000047882 */ /* 0x000fe40000000000 */
[----:B-1----:R-:W-:-:S09]  /*0070*/  ULEA UR4, UR6, UR4, 0x18 ;  /* 0x0000000406047291 */ /* 0x002fd2000f8ec0ff */
[----:B------:R-:W1:Y:S01]  /*0080*/  LDS.U8 R0, [UR4] ;  /* 0x00000004ff007984 */ /* 0x000e620008000000 */
[----:B------:R-:W-:Y:S02]  /*0090*/  UMOV UR4, 0x400 ;  /* 0x0000040000047882 */ /* 0x000fe40000000000 */
[----:B------:R-:W-:Y:S01]  /*00a0*/  ULEA UR4, UR6, UR4, 0x18 ;  /* 0x0000000406047291 */ /* 0x000fe2000f8ec0ff */
[----:B-1----:R-:W-:-:S13]  /*00b0*/  ISETP.NE.AND P1, PT, R0, RZ, PT ;  /* 0x000000ff0000720c */ /* 0x002fda0003f25270 */
[----:B------:R-:W-:Y:S05]  /*00c0*/  @P1 BRA `(.L_x_1) ;  /* 0x00000000007c1947 */ /* 0x000fea0003800000 */
[----:B------:R-:W-:-:S13]  /*00d0*/  ELECT P1, URZ, PT ;  /* 0x0000000000ff782f */ /* 0x000fda0003820000 */
[----:B------:R-:W-:Y:S05]  /*00e0*/  @!P1 BRA `(.L_x_2) ;  /* 0x0000000000849947 */ /* 0x000fea0003800000 */
[----:B------:R-:W-:Y:S01]  /*00f0*/  UMOV UR5, 0x4 ;  /* 0x0000000400057882 */ /* 0x000fe20000000000 */
[----:B------:R-:W-:Y:S01]  /*0100*/  HFMA2 R4, -RZ, RZ, 0, 5.9604644775390625e-08 ;  /* 0x00000001ff047431 */ /* 0x000fe200000001ff */
[----:B------:R-:W-:-:S03]  /*0110*/  MOV R5, 0xf ;  /* 0x0000000f00057802 */ /* 0x000fc60000000f00 */
[----:B------:R-:W-:Y:S04]  /*0120*/  DEPBAR.LE SB1, 0x36 ;  /* 0x00009d800000791a */ /* 0x000fe80000000000 */
[----:B------:R-:W1:Y:S02]  /*0130*/  UTCATOMSWS.FIND_AND_SET.ALIGN UP0, UR5, UR5 ;  /* 0x00000005000575e3 */ /* 0x000e640008000800 */
[----:B-1----:R-:W-:-:S04]  /*0140*/  PLOP3.LUT P1, PT, PT, PT, UP0, 0x80, 0x8 ;  /* 0x000000000008781c */ /* 0x002fc80003f2f008 */
[----:B------:R-:W-:-:S04]  /*0150*/  SEL R0, RZ, 0xffffffff, !P1 ;  /* 0xffffffffff007807 */ /* 0x000fc80004800000 */
[----:B------:R-:W-:Y:S02]  /*0160*/  ISETP.NE.AND P1, PT, R0, RZ, PT ;  /* 0x000000ff0000720c */ /* 0x000fe40003f25270 */
[----:B------:R-:W-:-:S11]  /*0170*/  MOV R0, UR5 ;  /* 0x0000000500007c02 */ /* 0x000fd60008000f00 */
[----:B------:R-:W-:Y:S05]  /*0180*/  @P1 BRA `(.L_x_3) ;  /* 0x0000000000241947 */ /* 0x000fea0003800000 */
.L_x_4:
[----:B------:R-:W-:Y:S05]  /*0190*/  NANOSLEEP 0x64 ;  /* 0x000000640000795d */ /* 0x000fea0003800000 */
[----:B------:R-:W-:-:S05]  /*01a0*/  UMOV UR5, 0x4 ;  /* 0x0000000400057882 */ /* 0x000fca0000000000 */
[----:B------:R-:W-:Y:S04]  /*01b0*/  DEPBAR.LE SB1, 0x36 ;  /* 0x00009d800000791a */ /* 0x000fe80000000000 */
[----:B------:R-:W1:Y:S02]  /*01c0*/  UTCATOMSWS.FIND_AND_SET.ALIGN UP0, UR5, UR5 ;  /* 0x00000005000575e3 */ /* 0x000e640008000800 */
[----:B-1----:R-:W-:-:S04]  /*01d0*/  PLOP3.LUT P1, PT, PT, PT, UP0, 0x80, 0x8 ;  /* 0x000000000008781c */ /* 0x002fc80003f2f008 */
[----:B------:R-:W-:-:S04]  /*01e0*/  SEL R0, RZ, 0xffffffff, !P1 ;  /* 0xffffffffff007807 */ /* 0x000fc80004800000 */
[----:B------:R-:W-:Y:S02]  /*01f0*/  ISETP.NE.AND P1, PT, R0, RZ, PT ;  /* 0x000000ff0000720c */ /* 0x000fe40003f25270 */
[----:B------:R-:W-:-:S11]  /*0200*/  MOV R0, UR5 ;  /* 0x0000000500007c02 */ /* 0x000fd60008000f00 */
[----:B------:R-:W-:Y:S05]  /*0210*/  @!P1 BRA `(.L_x_4) ;  /* 0xfffffffc00dc9947 */ /* 0x000fea000383ffff */
.L_x_3:
[----:B------:R-:W-:Y:S01]  /*0220*/  IADD3 R3, PT, PT, R0, 0x10, RZ ;  /* 0x0000001000037810 */ /* 0x000fe20007ffe0ff */
[----:B------:R-:W-:Y:S01]  /*0230*/  UMOV UR5, 0x50 ;  /* 0x0000005000057882 */ /* 0x000fe20000000000 */
[----:B------:R-:W-:Y:S01]  /*0240*/  SHF.L.U32 R2, R5, R0, RZ ;  /* 0x0000000005027219 */ /* 0x000fe200000006ff */
[----:B------:R-:W-:Y:S01]  /*0250*/  ULEA UR5, UR6, UR5, 0x18 ;  /* 0x0000000506057291 */ /* 0x000fe2000f8ec0ff */
[----:B------:R-:W-:Y:S02]  /*0260*/  SHF.L.U32 R3, R4, R3, RZ ;  /* 0x0000000304037219 */ /* 0x000fe400000006ff */
[----:B------:R-:W-:Y:S02]  /*0270*/  SHF.L.U32 R0, R0, 0x5, RZ ;  /* 0x0000000500007819 */ /* 0x000fe400000006ff */
[----:B------:R-:W-:-:S05]  /*0280*/  LOP3.LUT R2, R3, R2, RZ, 0xfc, !PT ;  /* 0x0000000203027212 */ /* 0x000fca00078efcff */
[----:B------:R1:W-:Y:S04]  /*0290*/  ATOMS.OR RZ, [UR5], R2 ;  /* 0x00000002ffff798c */ /* 0x0003e8000b000005 */
[----:B------:R1:W-:Y:S01]  /*02a0*/  STS [UR4], R0 ;  /* 0x00000000ff007988 */ /* 0x0003e20008000804 */
[----:B------:R-:W-:Y:S05]  /*02b0*/  BRA `(.L_x_2) ;  /* 0x0000000000107947 */ /* 0x000fea0003800000 */
.L_x_1:
[----:B------:R-:W-:Y:S02]  /*02c0*/  MOV R0, 0xffffffff ;  /* 0xffffffff00007802 */ /* 0x000fe40000000f00 */
[----:B------:R-:W-:-:S03]  /*02d0*/  MOV R2, 0x300 ;  /* 0x0000030000027802 */ /* 0x000fc60000000f00 */
[----:B------:R1:W-:Y:S04]  /*02e0*/  STS [UR4], R0 ;  /* 0x00000000ff007988 */ /* 0x0003e80008000804 */
[----:B01----:R-:W-:Y:S05]  /*02f0*/  CALL.REL.NOINC `($__internal_1_$__cuda_sm10x_tcgen05_guardrail_trap_phase_invalid_during_alloc) ;  /* 0x0000006000cc7944 */ /* 0x003fea0003c00000 */
.L_x_2:
[----:B------:R-:W-:Y:S05]  /*0300*/  WARPSYNC.ALL ;  /* 0x0000000000007948 */ /* 0x000fea0003800000 */
[----:B------:R-:W-:Y:S01]  /*0310*/  NOP ;  /* 0x0000000000007918 */ /* 0x000fe20000000000 */
.L_x_0:
[----:B------:R-:W2:Y:S01]  /*0320*/  S2R R3, SR_CTAID.X ;  /* 0x0000000000037919 */ /* 0x000ea20000002500 */
[----:B------:R-:W3:Y:S01]  /*0330*/  S2UR UR7, SR_CTAID.Y ;  /* 0x00000000000779c3 */ /* 0x000ee20000002600 */
[----:B------:R-:W3:Y:S01]  /*0340*/  LDCU.64 UR4, c[0x0][0x3b0] ;  /* 0x00007600ff0477ac */ /* 0x000ee20008000a00 */
[----:B-1----:R-:W-:Y:S01]  /*0350*/  LOP3.LUT R0, R68, 0x7f, RZ, 0xc0, !PT ;  /* 0x0000007f44007812 */ /* 0x002fe200078ec0ff */
[----:B------:R-:W-:Y:S01]  /*0360*/  UMOV UR11, 0x400 ;  /* 0x00000400000b7882 */ /* 0x000fe20000000000 */
[----:B------:R-:W1:Y:S04]  /*0370*/  LDCU.64 UR20, c[0x0][0x358] ;  /* 0x00006b00ff1477ac */ /* 0x000e680008000a00 */
[----:B------:R-:W4:Y:S08]  /*0380*/  S2UR UR6, SR_CgaCtaId ;  /* 0x00000000000679c3 */ /* 0x000f300000008800 */
[----:B------:R-:W0:Y:S08]  /*0390*/  LDC.64 R6, c[0x0][0x380] ;  /* 0x0000e000ff067b82 */ /* 0x000e300000000a00 */
[----:B------:R-:W1:Y:S01]  /*03a0*/  LDC R33, c[0x0][0x3b8] ;  /* 0x0000ee00ff217b82 */ /* 0x000e620000000800 */
[----:B---3--:R-:W-:-:S04]  /*03b0*/  UIMAD UR4, UR7, UR4, URZ ;  /* 0x00000004070472a4 */ /* 0x008fc8000f8e02ff */
[----:B------:R-:W-:Y:S01]  /*03c0*/  USHF.L.U32 UR8, UR4, 0x1, URZ ;  /* 0x0000000104087899 */ /* 0x000fe200080006ff */
[----:B--2---:R-:W-:Y:S01]  /*03d0*/  LEA R0, R3, R0, 0x7 ;  /* 0x0000000003007211 */ /* 0x004fe200078e38ff */
[----:B----4-:R-:W-:Y:S01]  /*03e0*/  ULEA UR11, UR6, UR11, 0x18 ;  /* 0x0000000b060b7291 */ /* 0x010fe2000f8ec0ff */
[----:B------:R-:W-:Y:S03]  /*03f0*/  BAR.SYNC.DEFER_BLOCKING 0x0 ;  /* 0x0000000000007b1d */ /* 0x000fe60000010000 */
[----:B------:R-:W-:Y:S01]  /*0400*/  IMAD R2, R0, UR5, RZ ;  /* 0x0000000500027c24 */ /* 0x000fe2000f8e02ff */
[----:B------:R-:W-:-:S03]  /*0410*/  UIMAD.WIDE UR4, UR4, 0x2, URZ ;  /* 0x00000002040478a5 */ /* 0x000fc6000f8e02ff */
[C---:B------:R-:W-:Y:S01]  /*0420*/  IMAD.HI R4, R2.reuse, 0x2, RZ ;  /* 0x0000000202047827 */ /* 0x040fe200078e02ff */
[----:B------:R-:W-:-:S04]  /*0430*/  SHF.L.U32 R3, R2, 0x1, RZ ;  /* 0x0000000102037819 */ /* 0x000fc800000006ff */
[----:B0-----:R-:W-:Y:S01]  /*0440*/  IADD3 R2, P1, P2, R3, UR8, R6 ;  /* 0x0000000803027c10 */ /* 0x001fe2000fa3e006 */
[----:B-1----:R-:W-:-:S03]  /*0450*/  IMAD R5, R33, 0x12, RZ ;  /* 0x0000001221057824 */ /* 0x002fc600078e02ff */
[----:B------:R-:W-:Y:S01]  /*0460*/  IADD3.X R3, PT, PT, R4, UR5, R7, P1, P2 ;  /* 0x0000000504037c10 */ /* 0x000fe20008fe4407 */
[C---:B------:R-:W-:Y:S01]  /*0470*/  IMAD R15, R33.reuse, 0x6, RZ ;  /* 0x00000006210f7824 */ /* 0x040fe200078e02ff */
[C---:B------:R-:W-:Y:S01]  /*0480*/  SHF.L.U32 R7, R33.reuse, 0x1, RZ ;  /* 0x0000000121077819 */ /* 0x040fe200000006ff */
[C---:B------:R-:W-:Y:S01]  /*0490*/  IMAD R23, R33.reuse, 0xa, RZ ;  /* 0x0000000a21177824 */ /* 0x040fe200078e02ff */
[CC--:B------:R-:W-:Y:S01]  /*04a0*/  LEA R9, R33.reuse, R33.reuse, 0x1 ;  /* 0x0000002121097211 */ /* 0x0c0fe200078e08ff */
[C---:B------:R-:W-:Y:S01]  /*04b0*/  IMAD R27, R33.reuse, 0xc, RZ ;  /* 0x0000000c211b7824 */ /* 0x040fe200078e02ff */
[----:B------:R-:W0:Y:S01]  /*04c0*/  LDS R38, [UR11] ;  /* 0x0000000bff267984 */ /* 0x000e220008000800 */
[C---:B------:R-:W-:Y:S01]  /*04d0*/  SHF.L.U32 R11, R33.reuse, 0x2, RZ ;  /* 0x00000002210b7819 */ /* 0x040fe200000006ff */
[C---:B------:R-:W-:Y:S01]  /*04e0*/  IMAD R31, R33.reuse, 0xe, RZ ;  /* 0x0000000e211f7824 */ /* 0x040fe200078e02ff */
[----:B------:R-:W-:Y:S01]  /*04f0*/  LEA R13, R33, R33, 0x2 ;  /* 0x00000021210d7211 */ /* 0x000fe200078e10ff */
[----:B------:R-:W-:Y:S01]  /*0500*/  BAR.SYNC.DEFER_BLOCKING 0x0 ;  /* 0x0000000000007b1d */ /* 0x000fe20000010000 */
[----:B------:R-:W-:-:S02]  /*0510*/  IADD3 R4, P3, PT, R7, R2, RZ ;  /* 0x0000000207047210 */ /* 0x000fc40007f7e0ff */
[-C--:B------:R-:W-:Y:S02]  /*0520*/  LEA R6, P6, R33, R2.reuse, 0x2 ;  /* 0x0000000221067211 */ /* 0x080fe400078c10ff */
[-C--:B------:R-:W-:Y:S01]  /*0530*/  IADD3 R20, P2, PT, R5, R2.reuse, RZ ;  /* 0x0000000205147210 */ /* 0x080fe20007f5e0ff */
[C---:B------:R-:W-:Y:S01]  /*0540*/  IMAD R29, R33.reuse, 0x14, RZ ;  /* 0x00000014211d7824 */ /* 0x040fe200078e02ff */
[CC--:B------:R-:W-:Y:S01]  /*0550*/  LEA.HI.X.SX32 R5, R33.reuse, R3.reuse, 0x1, P3 ;  /* 0x0000000321057211 */ /* 0x0c0fe200018f0eff */
[----:B------:R-:W-:Y:S01]  /*0560*/  IMAD R35, R33, 0x16, RZ ;  /* 0x0000001621237824 */ /* 0x000fe200078e02ff */
[-C--:B------:R-:W-:Y:S01]  /*0570*/  LEA.HI.X.SX32 R7, R7, R3.reuse, 0x1, P6 ;  /* 0x0000000307077211 */ /* 0x080fe200030f0eff */
[----:B------:R-:W-:Y:S01]  /*0580*/  IMAD R37, R33, 0x18, RZ ;  /* 0x0000001821257824 */ /* 0x000fe200078e02ff */
[-C--:B------:R-:W-:Y:S01]  /*0590*/  IADD3 R8, P5, PT, R15, R2.reuse, RZ ;  /* 0x000000020f087210 */ /* 0x080fe20007fbe0ff */
[C---:B------:R-:W-:Y:S01]  /*05a0*/  IMAD R39, R33.reuse, 0x1a, RZ ;  /* 0x0000001a21277824 */ /* 0x040fe200078e02ff */
[CC--:B------:R-:W-:Y:S01]  /*05b0*/  LEA R10, P3, R33.reuse, R2.reuse, 0x3 ;  /* 0x00000002210a7211 */ /* 0x0c0fe200078618ff */
[----:B------:R-:W-:Y:S01]  /*05c0*/  IMAD R41, R33, 0x1c, RZ ;  /* 0x0000001c21297824 */ /* 0x000fe200078e02ff */
[----:B------:R-:W-:Y:S01]  /*05d0*/  IADD3 R12, P6, PT, R23, R2, RZ ;  /* 0x00000002170c7210 */ /* 0x000fe20007fde0ff */
[----:B------:R-:W-:Y:S01]  /*05e0*/  IMAD R43, R33, 0x1e, RZ ;  /* 0x0000001e212b7824 */ /* 0x000fe200078e02ff */
[-C--:B------:R-:W-:Y:S01]  /*05f0*/  LEA.HI.X.SX32 R9, R9, R3.reuse, 0x1, P5 ;  /* 0x0000000309097211 */ /* 0x080fe200028f0eff */
[----:B------:R-:W-:Y:S01]  /*0600*/  IMAD R25, R33, 0xb, RZ ;  /* 0x0000000b21197824 */ /* 0x000fe200078e02ff */
[-C--:B------:R-:W-:Y:S01]  /*0610*/  LEA.HI.X.SX32 R11, R11, R3.reuse, 0x1, P3 ;  /* 0x000000030b0b7211 */ /* 0x080fe200018f0eff */
[----:B------:R-:W1:Y:S01]  /*0620*/  LDCU UR4, c[0x0][0x3c8] ;  /* 0x00007900ff0477ac */ /* 0x000e620008000800 */
[----:B------:R-:W-:-:S02]  /*0630*/  LEA.HI.X.SX32 R13, R13, R3, 0x1, P6 ;  /* 0x000000030d0d7211 */ /* 0x000fc400030f0eff */
[CC--:B------:R-:W-:Y:S01]  /*0640*/  LEA R17, R33.reuse, -R33.reuse, 0x3 ;  /* 0x8000002121117211 */ /* 0x0c0fe200078e18ff */
[----:B------:R2:W5:Y:S01]  /*0650*/  LDG.E.U16 R34, desc[UR20][R2.64] ;  /* 0x0000001402227981 */ /* 0x000562000c1e1500 */
[C---:B------:R-:W-:Y:S02]  /*0660*/  SHF.L.U32 R19, R33.reuse, 0x3, RZ ;  /* 0x0000000321137819 */ /* 0x040fe400000006ff */
[----:B------:R-:W-:Y:S01]  /*0670*/  LEA R21, R33, R33, 0x3 ;  /* 0x0000002121157211 */ /* 0x000fe200078e18ff */
[----:B------:R-:W5:Y:S01]  /*0680*/  LDG.E.U16 R9, desc[UR20][R8.64] ;  /* 0x0000001408097981 */ /* 0x000f62000c1e1500 */
[-C--:B------:R-:W-:Y:S02]  /*0690*/  IADD3 R14, P5, PT, R27, R2.reuse, RZ ;  /* 0x000000021b0e7210 */ /* 0x080fe40007fbe0ff */
[-C--:B------:R-:W-:Y:S01]  /*06a0*/  IADD3 R16, P3, PT, R31, R2.reuse, RZ ;  /* 0x000000021f107210 */ /* 0x080fe20007f7e0ff */
[----:B------:R-:W5:Y:S01]  /*06b0*/  LDG.E.U16 R11, desc[UR20][R10.64] ;  /* 0x000000140a0b7981 */ /* 0x000f62000c1e1500 */
[----:B------:R-:W-:-:S02]  /*06c0*/  LEA R18, P6, R33, R2, 0x4 ;  /* 0x0000000221127211 */ /* 0x000fc400078c20ff */
[-C--:B------:R-:W-:Y:S01]  /*06d0*/  LEA.HI.X.SX32 R15, R15, R3.reuse, 0x1, P5 ;  /* 0x000000030f0f7211 */ /* 0x080fe200028f0eff */
[----:B------:R-:W5:Y:S01]  /*06e0*/  LDG.E.U16 R7, desc[UR20][R6.64] ;  /* 0x0000001406077981 */ /* 0x000f62000c1e1500 */
[-C--:B------:R-:W-:Y:S02]  /*06f0*/  LEA.HI.X.SX32 R17, R17, R3.reuse, 0x1, P3 ;  /* 0x0000000311117211 */ /* 0x080fe400018f0eff */
[-C--:B------:R-:W-:Y:S01]  /*0700*/  LEA.HI.X.SX32 R19, R19, R3.reuse, 0x1, P6 ;  /* 0x0000000313137211 */ /* 0x080fe200030f0eff */
[----:B------:R-:W5:Y:S01]  /*0710*/  LDG.E.U16 R13, desc[UR20][R12.64] ;  /* 0x000000140c0d7981 */ /* 0x000f62000c1e1500 */
[----:B------:R-:W-:Y:S02]  /*0720*/  LEA.HI.X.SX32 R21, R21, R3, 0x1, P2 ;  /* 0x0000000315157211 */ /* 0x000fe400010f0eff */
[-C--:B------:R-:W-:Y:S01]  /*0730*/  IADD3 R22, P1, PT, R29, R2.reuse, RZ ;  /* 0x000000021d167210 */ /* 0x080fe20007f3e0ff */
[----:B------:R-:W5:Y:S01]  /*0740*/  LDG.E.U16 R14, desc[UR20][R14.64] ;  /* 0x000000140e0e7981 */ /* 0x000f62000c1e1500 */
[----:B------:R-:W-:-:S02]  /*0750*/  IADD3 R24, P4, PT, R35, R2, RZ ;  /* 0x0000000223187210 */ /* 0x000fc40007f9e0ff */
[-C--:B------:R-:W-:Y:S01]  /*0760*/  IADD3 R26, P5, PT, R37, R2.reuse, RZ ;  /* 0x00000002251a7210 */ /* 0x080fe20007fbe0ff */
[----:B------:R3:W5:Y:S01]  /*0770*/  LDG.E.U16 R35, desc[UR20][R4.64] ;  /* 0x0000001404237981 */ /* 0x000762000c1e1500 */
[-C--:B------:R-:W-:Y:S01]  /*0780*/  IADD3 R28, P3, PT, R39, R2.reuse, RZ ;  /* 0x00000002271c7210 */ /* 0x080fe20007f7e0ff */
[----:B------:R-:W4:Y:S01]  /*0790*/  LDC.64 R36, c[0x0][0x388] ;  /* 0x0000e200ff247b82 */ /* 0x000f220000000a00 */
[-C--:B------:R-:W-:Y:S01]  /*07a0*/  IADD3 R30, P6, PT, R41, R2.reuse, RZ ;  /* 0x00000002291e7210 */ /* 0x080fe20007fde0ff */
[----:B------:R0:W5:Y:S01]  /*07b0*/  LDG.E.U16 R18, desc[UR20][R18.64] ;  /* 0x0000001412127981 */ /* 0x000162000c1e1500 */
[----:B------:R-:W-:Y:S01]  /*07c0*/  IADD3 R32, P2, PT, R43, R2, RZ ;  /* 0x000000022b207210 */ /* 0x000fe20007f5e0ff */
[C---:B--2---:R-:W-:Y:S01]  /*07d0*/  IMAD R2, R33.reuse, 0xd, RZ ;  /* 0x0000000d21027824 */ /* 0x044fe200078e02ff */
[----:B------:R-:W-:Y:S01]  /*07e0*/  LEA R33, R33, -R33, 0x4 ;  /* 0x8000002121217211 */ /* 0x000fe200078e20ff */
[----:B------:R2:W5:Y:S01]  /*07f0*/  LDG.E.U16 R16, desc[UR20][R16.64] ;  /* 0x0000001410107981 */ /* 0x000562000c1e1500 */
[----:B------:R-:W-:-:S02]  /*0800*/  LEA.HI.X.SX32 R23, R23, R3, 0x1, P1 ;  /* 0x0000000317177211 */ /* 0x000fc400008f0eff */
[-C--:B------:R-:W-:Y:S01]  /*0810*/  LEA.HI.X.SX32 R25, R25, R3.reuse, 0x1, P4 ;  /* 0x0000000319197211 */ /* 0x080fe200020f0eff */
[----:B------:R0:W5:Y:S01]  /*0820*/  LDG.E.U16 R20, desc[UR20][R20.64] ;  /* 0x0000001414147981 */ /* 0x000162000c1e1500 */
[-C--:B------:R-:W-:Y:S02]  /*0830*/  LEA.HI.X.SX32 R27, R27, R3.reuse, 0x1, P5 ;  /* 0x000000031b1b7211 */ /* 0x080fe400028f0eff */
[-C--:B------:R-:W-:Y:S01]  /*0840*/  LEA.HI.X.SX32 R29, R2, R3.reuse, 0x1, P3 ;  /* 0x00000003021d7211 */ /* 0x080fe200018f0eff */
[----:B------:R0:W5:Y:S01]  /*0850*/  LDG.E.U16 R22, desc[UR20][R22.64] ;  /* 0x0000001416167981 */ /* 0x000162000c1e1500 */
[-C--:B------:R-:W-:Y:S02]  /*0860*/  LEA.HI.X.SX32 R31, R31, R3.reuse, 0x1, P6 ;  /* 0x000000031f1f7211 */ /* 0x080fe400030f0eff */
[----:B------:R-:W-:Y:S01]  /*0870*/  LEA.HI.X.SX32 R33, R33, R3, 0x1, P2 ;  /* 0x0000000321217211 */ /* 0x000fe200010f0eff */
[----:B------:R0:W5:Y:S01]  /*0880*/  LDG.E.U16 R24, desc[UR20][R24.64] ;  /* 0x0000001418187981 */ /* 0x000162000c1e1500 */
[----:B------:R-:W0:Y:S01]  /*0890*/  LDC.64 R2, c[0x0][0x3c0] ;  /* 0x0000f000ff027b82 */ /* 0x000e220000000a00 */
[----:B---3--:R-:W-:-:S02]  /*08a0*/  LOP3.LUT R4, R68, 0xf, RZ, 0xc0, !PT ;  /* 0x0000000f44047812 */ /* 0x008fc400078ec0ff */
[--C-:B------:R-:W-:Y:S01]  /*08b0*/  SHF.R.U32.HI R8, RZ, 0x4, R68.reuse ;  /* 0x00000004ff087819 */ /* 0x100fe20000011644 */
[----:B------:R3:W5:Y:S02]  /*08c0*/  LDG.E.U16 R26, desc[UR20][R26.64] ;  /* 0x000000141a1a7981 */ /* 0x000764000c1e1500 */
[----:B-1----:R-:W-:Y:S01]  /*08d0*/  IMAD R4, R4, UR4, RZ ;  /* 0x0000000404047c24 */ /* 0x002fe2000f8e02ff */
[----:B------:R-:W-:Y:S01]  /*08e0*/  SGXT.U32 R8, R8, 0x3 ;  /* 0x000000030808781a */ /* 0x000fe20000000000 */
[----:B------:R3:W5:Y:S01]  /*08f0*/  LDG.E.U16 R28, desc[UR20][R28.64] ;  /* 0x000000141c1c7981 */ /* 0x000762000c1e1500 */
[----:B------:R-:W-:Y:S02]  /*0900*/  SHF.R.U32.HI R10, RZ, 0x5, R68 ;  /* 0x00000005ff0a7819 */ /* 0x000fe40000011644 */
[----:B------:R-:W-:Y:S01]  /*0910*/  SHF.L.U32 R6, R4, 0x1, RZ ;  /* 0x0000000104067819 */ /* 0x000fe200000006ff */
[----:B------:R3:W5:Y:S01]  /*0920*/  LDG.E.U16 R30, desc[UR20][R30.64] ;  /* 0x000000141e1e7981 */ /* 0x000762000c1e1500 */
[----:B------:R-:W-:-:S02]  /*0930*/  R2UR UR18, R10 ;  /* 0x000000000a1272ca */ /* 0x000fc400000e0000 */
[----:B------:R-:W-:Y:S01]  /*0940*/  LOP3.LUT R70, R68, 0x3f, RZ, 0xc0, !PT ;  /* 0x0000003f44467812 */ /* 0x000fe200078ec0ff */
[----:B------:R3:W5:Y:S01]  /*0950*/  LDG.E.U16 R32, desc[UR20][R32.64] ;  /* 0x0000001420207981 */ /* 0x000762000c1e1500 */
[----:B0-----:R-:W-:Y:S02]  /*0960*/  IMAD R2, R2, UR7, RZ ;  /* 0x0000000702027c24 */ /* 0x001fe4000f8e02ff */
[----:B------:R-:W-:-:S03]  /*0970*/  IMAD R8, R8, R3, RZ ;  /* 0x0000000308087224 */ /* 0x000fc600078e02ff */
[----:B------:R-:W-:Y:S02]  /*0980*/  SHF.L.U32 R5, R2, 0x1, RZ ;  /* 0x0000000102057819 */ /* 0x000fe400000006ff */
[C---:B------:R-:W-:Y:S02]  /*0990*/  LEA R10, R3.reuse, R8, 0x3 ;  /* 0x00000008030a7211 */ /* 0x040fe400078e18ff */
[----:B----4-:R-:W-:Y:S01]  /*09a0*/  IADD3 R79, P1, P2, R6, R36, R5 ;  /* 0x00000024064f7210 */ /* 0x010fe20007a3e005 */
[----:B------:R-:W-:Y:S01]  /*09b0*/  IMAD.HI R5, R4, 0x2, RZ ;  /* 0x0000000204057827 */ /* 0x000fe200078e02ff */
[----:B------:R-:W-:-:S03]  /*09c0*/  LEA R12, R3, R10, 0x3 ;  /* 0x0000000a030c7211 */ /* 0x000fc600078e18ff */
[----:B------:R-:W-:Y:S01]  /*09d0*/  IMAD.HI R4, R2, 0x2, RZ ;  /* 0x0000000202047827 */ /* 0x000fe200078e02ff */
[C---:B------:R-:W-:Y:S02]  /*09e0*/  LEA.HI R6, R68.reuse, 0x38, RZ, 0x1c ;  /* 0x0000003844067811 */ /* 0x040fe400078fe0ff */
[----:B------:R-:W-:Y:S02]  /*09f0*/  LOP3.LUT R2, R68, 0x40, RZ, 0xc0, !PT ;  /* 0x0000004044027812 */ /* 0x000fe400078ec0ff */
[----:B------:R-:W-:Y:S02]  /*0a00*/  SHF.L.U32 R15, R70, 0x1, RZ ;  /* 0x00000001460f7819 */ /* 0x000fe400000006ff */
[----:B------:R-:W-:Y:S02]  /*0a10*/  IADD3.X R19, PT, PT, R5, R37, R4, P1, P2 ;  /* 0x0000002505137210 */ /* 0x000fe40000fe4404 */
[----:B------:R-:W-:Y:S01]  /*0a20*/  LEA R4, R3, R12, 0x3 ;  /* 0x0000000c03047211 */ /* 0x000fe200078e18ff */
[----:B------:R-:W-:Y:S01]  /*0a30*/  IMAD R5, R6, R3, RZ ;  /* 0x0000000306057224 */ /* 0x000fe200078e02ff */
[----:B--2---:R-:W-:-:S02]  /*0a40*/  LEA R17, R2, R15, 0x5 ;  /* 0x0000000f02117211 */ /* 0x004fc400078e28ff */
[----:B------:R-:W-:Y:S02]  /*0a50*/  LEA R2, R3, R4, 0x3 ;  /* 0x0000000403027211 */ /* 0x000fe400078e18ff */
[-C--:B------:R-:W-:Y:S02]  /*0a60*/  LEA R90, P1, R8, R79.reuse, 0x1 ;  /* 0x0000004f085a7211 */ /* 0x080fe400078208ff */
[-C--:B------:R-:W-:Y:S02]  /*0a70*/  LEA R76, P3, R5, R79.reuse, 0x1 ;  /* 0x0000004f054c7211 */ /* 0x080fe400078608ff */
[----:B------:R-:W-:Y:S02]  /*0a80*/  LEA R6, R3, R2, 0x3 ;  /* 0x0000000203067211 */ /* 0x000fe400078e18ff */
[----:B------:R-:W-:Y:S02]  /*0a90*/  LEA R88, P2, R10, R79, 0x1 ;  /* 0x0000004f0a587211 */ /* 0x000fe400078408ff */
[----:B------:R-:W-:-:S02]  /*0aa0*/  LEA.HI.X.SX32 R91, R8, R19, 0x1, P1 ;  /* 0x00000013085b7211 */ /* 0x000fc400008f0eff */
[----:B------:R-:W-:Y:S02]  /*0ab0*/  LEA R86, P1, R12, R79, 0x1 ;  /* 0x0000004f0c567211 */ /* 0x000fe400078208ff */
[-C--:B------:R-:W-:Y:S02]  /*0ac0*/  LEA.HI.X.SX32 R77, R5, R19.reuse, 0x1, P3 ;  /* 0x00000013054d7211 */ /* 0x080fe400018f0eff */
[----:B------:R-:W-:Y:S02]  /*0ad0*/  LEA R5, R3, R6, 0x3 ;  /* 0x0000000603057211 */ /* 0x000fe400078e18ff */
[-C--:B------:R-:W-:Y:S02]  /*0ae0*/  LEA.HI.X.SX32 R89, R10, R19.reuse, 0x1, P2 ;  /* 0x000000130a597211 */ /* 0x080fe400010f0eff */
[----:B------:R-:W-:Y:S02]  /*0af0*/  LEA.HI.X.SX32 R87, R12, R19, 0x1, P1 ;  /* 0x000000130c577211 */ /* 0x000fe400008f0eff */
[----:B------:R-:W-:-:S02]  /*0b00*/  LEA R82, P2, R2, R79, 0x1 ;  /* 0x0000004f02527211 */ /* 0x000fc400078408ff */
[-C--:B------:R-:W-:Y:S02]  /*0b10*/  LEA R84, P1, R4, R79.reuse, 0x1 ;  /* 0x0000004f04547211 */ /* 0x080fe400078208ff */
[-C--:B------:R-:W-:Y:S02]  /*0b20*/  LEA R80, P3, R6, R79.reuse, 0x1 ;  /* 0x0000004f06507211 */ /* 0x080fe400078608ff */
[----:B------:R-:W-:Y:S02]  /*0b30*/  LEA R78, P4, R5, R79, 0x1 ;  /* 0x0000004f054e7211 */ /* 0x000fe400078808ff */
[----:B------:R-:W-:Y:S02]  /*0b40*/  R2UR UR10, R38 ;  /* 0x00000000260a72ca */ /* 0x000fe400000e0000 */
[-C--:B------:R-:W-:Y:S02]  /*0b50*/  LEA.HI.X.SX32 R83, R2, R19.reuse, 0x1, P2 ;  /* 0x0000001302537211 */ /* 0x080fe400010f0eff */
[----:B------:R-:W-:-:S02]  /*0b60*/  LEA.HI.X.SX32 R85, R4, R19, 0x1, P1 ;  /* 0x0000001304557211 */ /* 0x000fc400008f0eff */
[-C--:B------:R-:W-:Y:S02]  /*0b70*/  LEA.HI.X.SX32 R81, R6, R19.reuse, 0x1, P3 ;  /* 0x0000001306517211 */ /* 0x080fe400018f0eff */
[----:B------:R-:W-:Y:S02]  /*0b80*/  LEA.HI.X.SX32 R79, R5, R19, 0x1, P4 ;  /* 0x00000013054f7211 */ /* 0x000fe400020f0eff */
[----:B------:R-:W-:Y:S01]  /*0b90*/  LOP3.LUT R2, R17, 0x10, RZ, 0x3c, !PT ;  /* 0x0000001011027812 */ /* 0x000fe200078e3cff */
[----:B---3--:R-:W-:Y:S06]  /*0ba0*/  @P0 BRA `(.L_x_5) ;  /* 0x0000000000180947 */ /* 0x008fec0003800000 */
[----:B------:R-:W-:Y:S01]  /*0bb0*/  ELECT P1, URZ, PT ;  /* 0x0000000000ff782f */ /* 0x000fe20003820000 */
[----:B------:R-:W-:Y:S01]  /*0bc0*/  HFMA2 R4, -RZ, RZ, 0, 5.9604644775390625e-08 ;  /* 0x00000001ff047431 */ /* 0x000fe200000001ff */
[----:B------:R-:W-:Y:S01]  /*0bd0*/  UMOV UR4, 0x40 ;  /* 0x0000004000047882 */ /* 0x000fe20000000000 */
[----:B------:R-:W-:Y:S01]  /*0be0*/  UVIRTCOUNT.DEALLOC.SMPOOL 0x80 ;  /* 0x000000800000784c */ /* 0x000fe20000000000 */
[----:B------:R-:W-:-:S09]  /*0bf0*/  ULEA UR4, UR6, UR4, 0x18 ;  /* 0x0000000406047291 */ /* 0x000fd2000f8ec0ff */
[----:B------:R0:W-:Y:S03]  /*0c00*/  @P1 STS.U8 [UR4], R4 ;  /* 0x00000004ff001988 */ /* 0x0001e60008000004 */
.L_x_5:
[----:B------:R-:W-:Y:S01]  /*0c10*/  USHF.L.U32 UR4, UR18, 0x15, URZ ;  /* 0x0000001512047899 */ /* 0x000fe200080006ff */
[C---:B0-----:R-:W-:Y:S01]  /*0c20*/  LOP3.LUT R4, R17.reuse, 0x20, RZ, 0x3c, !PT ;  /* 0x0000002011047812 */ /* 0x041fe200078e3cff */
[----:B-----5:R-:W-:Y:S01]  /*0c30*/  STS.U16 [R17+UR11+0x400], R18 ;  /* 0x0004001211007988 */ /* 0x020fe2000800040b */
[C---:B------:R-:W-:Y:S01]  /*0c40*/  LOP3.LUT R5, R17.reuse, 0x30, RZ, 0x3c, !PT ;  /* 0x0000003011057812 */ /* 0x040fe200078e3cff */
[----:B------:R-:W-:Y:S01]  /*0c50*/  ULOP3.LUT UR4, UR4, 0x600000, URZ, 0xc0, !UPT ;  /* 0x0060000004047892 */ /* 0x000fe2000f8ec0ff */
[C---:B------:R-:W-:Y:S01]  /*0c60*/  LOP3.LUT R6, R17.reuse, 0x40, RZ, 0x3c, !PT ;  /* 0x0000004011067812 */ /* 0x040fe200078e3cff */
[----:B------:R0:W-:Y:S01]  /*0c70*/  STS.U16 [R17+UR11], R34 ;  /* 0x0000002211007988 */ /* 0x0001e2000800040b */
[C---:B------:R-:W-:Y:S01]  /*0c80*/  LOP3.LUT R8, R17.reuse, 0x50, RZ, 0x3c, !PT ;  /* 0x0000005011087812 */ /* 0x040fe200078e3cff */
[----:B------:R-:W-:Y:S01]  /*0c90*/  UIADD3 UR12, UPT, UPT, UR10, UR4, URZ ;  /* 0x000000040a0c7290 */ /* 0x000fe2000fffe0ff */
[----:B------:R-:W-:Y:S01]  /*0ca0*/  LOP3.LUT R19, R17, 0x60, RZ, 0x3c, !PT ;  /* 0x0000006011137812 */ /* 0x000fe200078e3cff */
[----:B------:R-:W-:Y:S01]  /*0cb0*/  STS.U16 [R2+UR11+0x80], R35 ;  /* 0x0000802302007988 */ /* 0x000fe2000800040b */
[----:B------:R-:W-:Y:S01]  /*0cc0*/  LOP3.LUT P1, RZ, R68, 0x7f, RZ, 0xc0, !PT ;  /* 0x0000007f44ff7812 */ /* 0x000fe2000782c0ff */
[----:B------:R-:W-:Y:S01]  /*0cd0*/  UMOV UR5, 0x1 ;  /* 0x0000000100057882 */ /* 0x000fe20000000000 */
[----:B------:R-:W-:-:S02]  /*0ce0*/  UIADD3 UR13, UPT, UPT, UR11, 0x2800, URZ ;  /* 0x000028000b0d7890 */ /* 0x000fc4000fffe0ff */
[----:B------:R-:W-:Y:S01]  /*0cf0*/  STS.U16 [R2+UR11+0x480], R20 ;  /* 0x0004801402007988 */ /* 0x000fe2000800040b */
[----:B------:R-:W1:Y:S01]  /*0d00*/  LDCU UR16, c[0x0][0x3f0] ;  /* 0x00007e00ff1077ac */ /* 0x000e620008000800 */
[----:B0-----:R-:W-:Y:S02]  /*0d10*/  LOP3.LUT R17, R17, 0x70, RZ, 0x3c, !PT ;  /* 0x0000007011117812 */ /* 0x001fe400078e3cff */
[----:B------:R0:W-:Y:S01]  /*0d20*/  STS.U16 [R4+UR11+0x100], R7 ;  /* 0x0001000704007988 */ /* 0x0001e2000800040b */
[----:B------:R-:W-:-:S03]  /*0d30*/  PRMT R21, RZ, 0x7610, R21 ;  /* 0x00007610ff157816 */ /* 0x000fc60000000015 */
[----:B------:R-:W-:Y:S01]  /*0d40*/  STS.U16 [R4+UR11+0x500], R22 ;  /* 0x0005001604007988 */ /* 0x000fe2000800040b */
[----:B------:R-:W-:Y:S01]  /*0d50*/  VOTEU.ALL UP0, P1 ;  /* 0x0000000000ff7886 */ /* 0x000fe20000800000 */
[----:B------:R-:W-:Y:S02]  /*0d60*/  VOTEU.ALL UP1, P1 ;  /* 0x0000000000ff7886 */ /* 0x000fe40000820000 */
[----:B------:R2:W-:Y:S01]  /*0d70*/  STS.U16 [R5+UR11+0x180], R9 ;  /* 0x0001800905007988 */ /* 0x0005e2000800040b */
[----:B0-----:R-:W-:-:S03]  /*0d80*/  PRMT R7, RZ, 0x7610, R7 ;  /* 0x00007610ff077816 */ /* 0x001fc60000000007 */
[----:B------:R0:W-:Y:S01]  /*0d90*/  STS.U16 [R5+UR11+0x580], R24 ;  /* 0x0005801805007988 */ /* 0x0001e2000800040b */
[----:B------:R-:W-:-:S04]  /*0da0*/  @!UP0 UIADD3 UR8, UPT, UPT, -UR5, 0x100000, URZ ;  /* 0x0010000005088890 */ /* 0x000fc8000fffe1ff */
[----:B------:R-:W-:Y:S02]  /*0db0*/  @!UP0 USHF.L.U32 UR9, UR8, 0xb, URZ ;  /* 0x0000000b08098899 */ /* 0x000fe400080006ff */
[----:B------:R-:W-:Y:S01]  /*0dc0*/  @!UP0 USHF.L.U32 UR8, UR8, 0x1, URZ ;  /* 0x0000000108088899 */ /* 0x000fe200080006ff */
[----:B-1----:R-:W-:Y:S01]  /*0dd0*/  ISETP.LT.AND P2, PT, RZ, UR16, PT ;  /* 0x00000010ff007c0c */ /* 0x002fe2000bf41270 */
[----:B------:R1:W-:Y:S01]  /*0de0*/  STS.U16 [R6+UR11+0x200], R11 ;  /* 0x0002000b06007988 */ /* 0x0003e2000800040b */
[----:B--2---:R-:W-:-:S03]  /*0df0*/  PRMT R9, RZ, 0x7610, R9 ;  /* 0x00007610ff097816 */ /* 0x004fc60000000009 */
[----:B------:R-:W-:Y:S01]  /*0e00*/  STS.U16 [R6+UR11+0x600], R26 ;  /* 0x0006001a06007988 */ /* 0x000fe2000800040b */
[----:B0-----:R-:W-:-:S03]  /*0e10*/  PRMT R5, RZ, 0x7610, R5 ;  /* 0x00007610ff057816 */ /* 0x001fc60000000005 */
[----:B------:R0:W-:Y:S01]  /*0e20*/  STS.U16 [R8+UR11+0x280], R13 ;  /* 0x0002800d08007988 */ /* 0x0001e2000800040b */
[----:B-1----:R-:W-:-:S03]  /*0e30*/  PRMT R11, RZ, 0x7610, R11 ;  /* 0x00007610ff0b7816 */ /* 0x002fc6000000000b */
[----:B------:R-:W-:Y:S04]  /*0e40*/  STS.U16 [R8+UR11+0x680], R28 ;  /* 0x0006801c08007988 */ /* 0x000fe8000800040b */
[----:B------:R-:W-:Y:S01]  /*0e50*/  STS.U16 [R19+UR11+0x300], R14 ;  /* 0x0003000e13007988 */ /* 0x000fe2000800040b */
[----:B0-----:R-:W-:-:S03]  /*0e60*/  PRMT R13, RZ, 0x7610, R13 ;  /* 0x00007610ff0d7816 */ /* 0x001fc6000000000d */
[----:B------:R0:W-:Y:S04]  /*0e70*/  STS.U16 [R19+UR11+0x700], R30 ;  /* 0x0007001e13007988 */ /* 0x0001e8000800040b */
[----:B------:R-:W-:Y:S04]  /*0e80*/  STS.U16 [R17+UR11+0x380], R16 ;  /* 0x0003801011007988 */ /* 0x000fe8000800040b */
[----:B------:R1:W-:Y:S01]  /*0e90*/  STS.U16 [R17+UR11+0x780], R32 ;  /* 0x0007802011007988 */ /* 0x0003e2000800040b */
[----:B0-----:R-:W-:Y:S01]  /*0ea0*/  PRMT R19, RZ, 0x7610, R19 ;  /* 0x00007610ff137816 */ /* 0x001fe20000000013 */
[----:B------:R-:W-:Y:S01]  /*0eb0*/  STTM.x16 tmem[UR12], RZ ;  /* 0x000000ff000079ed */ /* 0x000fe2000824000c */
[----:B------:R-:W0:Y:S02]  /*0ec0*/  FENCE.VIEW.ASYNC.T ;  /* 0x00000000000073c6 */ /* 0x000e240000000200 */
[----:B0-----:R-:W-:Y:S01]  /*0ed0*/  BAR.SYNC.DEFER_BLOCKING 0x0 ;  /* 0x0000000000007b1d */ /* 0x001fe20000010000 */
[----:B-1----:R-:W-:-:S05]  /*0ee0*/  PRMT R17, RZ, 0x7610, R17 ;  /* 0x00007610ff117816 */ /* 0x002fca0000000011 */
[----:B------:R-:W0:Y:S02]  /*0ef0*/  FENCE.VIEW.ASYNC.S ;  /* 0x00000000000073c6 */ /* 0x000e240000000000 */
[----:B0-----:R0:W1:Y:S02]  /*0f00*/  @!UP1 SYNCS.EXCH.64 URZ, [UR13], UR8 ;  /* 0x000000080dff95b2 */ /* 0x0010640008000100 */
[----:B-1----:R-:W-:Y:S06]  /*0f10*/  BAR.SYNC.DEFER_BLOCKING 0x0 ;  /* 0x0000000000007b1d */ /* 0x002fec0000010000 */
[----:B------:R-:W2:Y:S04]  /*0f20*/  @P2 LDG.E.U16 R5, desc[UR20][R90.64] ;  /* 0x000000145a052981 */ /* 0x000ea8000c1e1500 */
[----:B------:R-:W3:Y:S04]  /*0f30*/  @P2 LDG.E.U16 R7, desc[UR20][R88.64] ;  /* 0x0000001458072981 */ /* 0x000ee8000c1e1500 */
[----:B------:R-:W4:Y:S04]  /*0f40*/  @P2 LDG.E.U16 R9, desc[UR20][R86.64] ;  /* 0x0000001456092981 */ /* 0x000f28000c1e1500 */
[----:B------:R-:W4:Y:S04]  /*0f50*/  @P2 LDG.E.U16 R11, desc[UR20][R84.64] ;  /* 0x00000014540b2981 */ /* 0x000f28000c1e1500 */
[----:B------:R-:W4:Y:S04]  /*0f60*/  @P2 LDG.E.U16 R13, desc[UR20][R82.64] ;  /* 0x00000014520d2981 */ /* 0x000f28000c1e1500 */
[----:B------:R-:W4:Y:S04]  /*0f70*/  @P2 LDG.E.U16 R17, desc[UR20][R80.64] ;  /* 0x0000001450112981 */ /* 0x000f28000c1e1500 */
[----:B------:R-:W4:Y:S04]  /*0f80*/  @P2 LDG.E.U16 R19, desc[UR20][R78.64] ;  /* 0x000000144e132981 */ /* 0x000f28000c1e1500 */
[----:B------:R-:W4:Y:S01]  /*0f90*/  @P2 LDG.E.U16 R21, desc[UR20][R76.64] ;  /* 0x000000144c152981 */ /* 0x000f22000c1e1500 */
[----:B0-----:R-:W-:-:S04]  /*0fa0*/  @!UP0 UIADD3 UR8, UPT, UPT, -UR5, 0x100000, URZ ;  /* 0x0010000005088890 */ /* 0x001fc8000fffe1ff */
[----:B------:R-:W-:Y:S02]  /*0fb0*/  @!UP0 USHF.L.U32 UR9, UR8, 0xb, URZ ;  /* 0x0000000b08098899 */ /* 0x000fe400080006ff */
[----:B------:R-:W-:Y:S01]  /*0fc0*/  @!UP0 USHF.L.U32 UR8, UR8, 0x1, URZ ;  /* 0x0000000108088899 */ /* 0x000fe200080006ff */
[----:B------:R-:W-:Y:S01]  /*0fd0*/  VOTEU.ALL UP1, P1 ;  /* 0x0000000000ff7886 */ /* 0x000fe20000820000 */
[----:B------:R-:W-:Y:S01]  /*0fe0*/  SHF.R.S32.HI R2, RZ, 0x6, R68 ;  /* 0x00000006ff027819 */ /* 0x000fe20000011444 */
[----:B------:R-:W-:Y:S02]  /*0ff0*/  UIADD3 UR6, UPT, UPT, UR11, 0x1800, URZ ;  /* 0x000018000b067890 */ /* 0x000fe4000fffe0ff */
[----:B------:R-:W-:-:S04]  /*1000*/  @!UP0 UIADD3 UR4, UPT, UPT, -UR5, 0x100000, URZ ;  /* 0x0010000005048890 */ /* 0x000fc8000fffe1ff */
[----:B------:R-:W-:Y:S02]  /*1010*/  @!UP0 USHF.L.U32 UR5, UR4, 0xb, URZ ;  /* 0x0000000b04058899 */ /* 0x000fe400080006ff */
[----:B------:R-:W-:Y:S02]  /*1020*/  @!UP0 USHF.L.U32 UR4, UR4, 0x1, URZ ;  /* 0x0000000104048899 */ /* 0x000fe400080006ff */
[----:B------:R-:W-:Y:S01]  /*1030*/  UIADD3 UR27, UPT, UPT, UR10, 0x10, URZ ;  /* 0x000000100a1b7890 */ /* 0x000fe2000fffe0ff */
[----:B------:R-:W-:Y:S02]  /*1040*/  SGXT R2, R2, 0x1 ;  /* 0x000000010202781a */ /* 0x000fe40000000200 */
[----:B------:R-:W-:Y:S02]  /*1050*/  ISETP.EQ.U32.AND P3, PT, RZ, UR18, P2 ;  /* 0x00000012ff007c0c */ /* 0x000fe40009762070 */
[----:B------:R-:W-:Y:S01]  /*1060*/  LOP3.LUT R2, R15, 0x90, R2, 0x78, !PT ;  /* 0x000000900f027812 */ /* 0x000fe200078e7802 */
[----:B------:R0:W1:Y:S01]  /*1070*/  @!UP1 SYNCS.EXCH.64 URZ, [UR11+0x2808], UR8 ;  /* 0x002808080bff95b2 */ /* 0x0000620008000100 */
[----:B------:R-:W-:-:S03]  /*1080*/  VOTEU.ALL UP1, P1 ;  /* 0x0000000000ff7886 */ /* 0x000fc60000820000 */
[----:B--2---:R0:W-:Y:S04]  /*1090*/  STS.U16 [R2+UR11+0x1000], R5 ;  /* 0x0010000502007988 */ /* 0x0041e8000800040b */
[----:B---3--:R0:W-:Y:S04]  /*10a0*/  STS.U16 [R2+UR11+0x1100], R7 ;  /* 0x0011000702007988 */ /* 0x0081e8000800040b */
[----:B----4-:R0:W-:Y:S04]  /*10b0*/  STS.U16 [R2+UR11+0x1200], R9 ;  /* 0x0012000902007988 */ /* 0x0101e8000800040b */
[----:B------:R0:W-:Y:S04]  /*10c0*/  STS.U16 [R2+UR11+0x1300], R11 ;  /* 0x0013000b02007988 */ /* 0x0001e8000800040b */
[----:B------:R0:W-:Y:S04]  /*10d0*/  STS.U16 [R2+UR11+0x1400], R13 ;  /* 0x0014000d02007988 */ /* 0x0001e8000800040b */
[----:B------:R0:W-:Y:S04]  /*10e0*/  STS.U16 [R2+UR11+0x1500], R17 ;  /* 0x0015001102007988 */ /* 0x0001e8000800040b */
[----:B------:R0:W-:Y:S04]  /*10f0*/  STS.U16 [R2+UR11+0x1600], R19 ;  /* 0x0016001302007988 */ /* 0x0001e8000800040b */
[----:B------:R0:W-:Y:S01]  /*1100*/  STS.U16 [R2+UR11+0x1700], R21 ;  /* 0x0017001502007988 */ /* 0x0001e2000800040b */
[----:B-1----:R1:W-:Y:S06]  /*1110*/  MEMBAR.ALL.CTA ;  /* 0x0000000000007992 */ /* 0x0023ec0000008000 */
[----:B-1----:R-:W-:Y:S04]  /*1120*/  FENCE.VIEW.ASYNC.S ;  /* 0x00000000000073c6 */ /* 0x002fe80000000000 */
[----:B------:R-:W1:Y:S02]  /*1130*/  FENCE.VIEW.ASYNC.S ;  /* 0x00000000000073c6 */ /* 0x000e640000000000 */
[----:B-1----:R0:W1:Y:S02]  /*1140*/  @!UP1 SYNCS.EXCH.64 URZ, [UR11+0x1800], UR4 ;  /* 0x001800040bff95b2 */ /* 0x0020640008000100 */
[----:B-1----:R-:W-:Y:S06]  /*1150*/  BAR.SYNC.DEFER_BLOCKING 0x0 ;  /* 0x0000000000007b1d */ /* 0x002fec0000010000 */
[----:B0-----:R-:W-:Y:S05]  /*1160*/  @!P3 BRA `(.L_x_6) ;  /* 0x000000000040b947 */ /* 0x001fea0003800000 */
[----:B------:R-:W-:Y:S02]  /*1170*/  USHF.R.U32.HI UR8, URZ, 0x4, UR11 ;  /* 0x00000004ff087899 */ /* 0x000fe4000801160b */
[----:B------:R-:W-:Y:S02]  /*1180*/  UIADD3 UR4, UPT, UPT, UR11, 0x1000, URZ ;  /* 0x000010000b047890 */ /* 0x000fe4000fffe0ff */
[----:B------:R-:W-:Y:S02]  /*1190*/  USGXT.U32 UR8, UR8, 0xe ;  /* 0x0000000e0808789a */ /* 0x000fe40008000000 */
[----:B------:R-:W-:Y:S02]  /*11a0*/  USHF.R.U32.HI UR4, URZ, 0x4, UR4 ;  /* 0x00000004ff047899 */ /* 0x000fe40008011604 */
[----:B------:R-:W-:Y:S02]  /*11b0*/  ULOP3.LUT UR8, UR8, 0x800000, URZ, 0xfc, !UPT ;  /* 0x0080000008087892 */ /* 0x000fe4000f8efcff */
[----:B------:R-:W-:Y:S01]  /*11c0*/  USGXT.U32 UR14, UR4, 0xe ;  /* 0x0000000e040e789a */ /* 0x000fe20008000000 */
[----:B------:R-:W-:-:S02]  /*11d0*/  UMOV UR5, URZ ;  /* 0x000000ff00057c82 */ /* 0x000fc40008000000 */
[----:B------:R-:W-:Y:S01]  /*11e0*/  UMOV UR4, UR6 ;  /* 0x0000000600047c82 */ /* 0x000fe20008000000 */
[----:B------:R-:W-:Y:S01]  /*11f0*/  UMOV UR22, 0x0 ;  /* 0x0000000000167882 */ /* 0x000fe20000000000 */
[----:B------:R-:W-:Y:S01]  /*1200*/  UMOV UR23, 0x8108010 ;  /* 0x0810801000177882 */ /* 0x000fe20000000000 */
[----:B------:R-:W-:Y:S01]  /*1210*/  UMOV UR9, 0x40004040 ;  /* 0x4000404000097882 */ /* 0x000fe20000000000 */
[----:B------:R-:W-:Y:S01]  /*1220*/  UMOV UR15, 0xc0004010 ;  /* 0xc0004010000f7882 */ /* 0x000fe20000000000 */
[----:B------:R-:W-:Y:S01]  /*1230*/  UMOV UR4, UR4 ;  /* 0x0000000400047c82 */ /* 0x000fe20008000000 */
[----:B------:R0:W-:Y:S01]  /*1240*/  UTCHMMA gdesc[UR8], gdesc[UR14], tmem[UR27], tmem[UR22], idesc[UR23], !UPT ;  /* 0x00ff160e080075ea */ /* 0x0001e2000f80001b */
[----:B------:R0:W-:Y:S01]  /*1250*/  UTCBAR [UR4], URZ ;  /* 0x000000ff040073e9 */ /* 0x0001e200080000ff */
[----:B------:R-:W-:Y:S02]  /*1260*/  NOP ;  /* 0x0000000000007918 */ /* 0x000fe40000000000 */
.L_x_6:
[----:B------:R-:W-:Y:S05]  /*1270*/  @!P2 BRA `(.L_x_7) ;  /* 0x000000000008a947 */ /* 0x000fea0003800000 */
[----:B------:R-:W1:Y:S02]  /*1280*/  SYNCS.PHASECHK.TRANS64.TRYWAIT P4, [UR11+0x1800], RZ ;  /* 0x001800ffff0075a7 */ /* 0x000e64000808110b */
[----:B-1----:R-:W-:Y:S05]  /*1290*/  @!P4 BRA `(.L_x_8) ;  /* 0x0000005000a8c947 */ /* 0x002fea0003800000 */
.L_x_7:
[----:B------:R-:W-:Y:S01]  /*12a0*/  BAR.SYNC.DEFER_BLOCKING 0x0 ;  /* 0x0000000000007b1d */ /* 0x000fe20000010000 */
[----:B------:R-:W-:Y:S02]  /*12b0*/  SHF.R.U32.HI R68, RZ, 0x6, R68 ;  /* 0x00000006ff447819 */ /* 0x000fe40000011644 */
[----:B------:R-:W-:Y:S02]  /*12c0*/  PRMT R115, RZ, 0x7610, R115 ;  /* 0x00007610ff737816 */ /* 0x000fe40000000073 */
[----:B------:R-:W-:Y:S01]  /*12d0*/  PRMT R113, RZ, 0x7610, R113 ;  /* 0x00007610ff717816 */ /* 0x000fe20000000071 */
[----:B0-----:R-:W0:Y:S01]  /*12e0*/  LDCU UR14, c[0x0][0x3a8] ;  /* 0x00007500ff0e77ac */ /* 0x001e220008000800 */
[----:B------:R-:W-:Y:S01]  /*12f0*/  PRMT R111, RZ, 0x7610, R111 ;  /* 0x00007610ff6f7816 */ /* 0x000fe2000000006f */
[----:B------:R-:W0:Y:S01]  /*1300*/  LDTM.x64 R4, tmem[UR12+0x10] ;  /* 0x0000100c000479ee */ /* 0x000e220008340000 */
[----:B------:R-:W-:Y:S01]  /*1310*/  PRMT R109, RZ, 0x7610, R109 ;  /* 0x00007610ff6d7816 */ /* 0x000fe2000000006d */
[----:B------:R-:W1:Y:S01]  /*1320*/  LDCU.64 UR8, c[0x0][0x3d0] ;  /* 0x00007a00ff0877ac */ /* 0x000e620008000a00 */
[----:B------:R-:W2:Y:S01]  /*1330*/  @!P1 SYNCS.CCTL.IV [UR11+0x1800] ;  /* 0x00180000ff0099b1 */ /* 0x000ea2000800000b */
[----:B------:R-:W-:Y:S01]  /*1340*/  NOP ;  /* 0x0000000000007918 */ /* 0x000fe20000000000 */
[----:B-1----:R-:W-:Y:S01]  /*1350*/  UIMAD UR8, UR7, UR8, URZ ;  /* 0x00000008070872a4 */ /* 0x002fe2000f8e02ff */
[----:B------:R-:W-:-:S02]  /*1360*/  IMAD R70, R70, UR9, RZ ;  /* 0x0000000946467c24 */ /* 0x000fc4000f8e02ff */
[----:B0-----:R-:W-:Y:S01]  /*1370*/  FMUL R69, R4, UR14 ;  /* 0x0000000e04457c20 */ /* 0x001fe20008400000 */
[----:B------:R-:W-:Y:S01]  /*1380*/  FMUL R72, R5, UR14 ;  /* 0x0000000e05487c20 */ /* 0x000fe20008400000 */
[----:B------:R-:W-:Y:S01]  /*1390*/  FMUL R71, R6, UR14 ;  /* 0x0000000e06477c20 */ /* 0x000fe20008400000 */
[----:B------:R-:W-:Y:S01]  /*13a0*/  FMUL R73, R7, UR14 ;  /* 0x0000000e07497c20 */ /* 0x000fe20008400000 */
[----:B------:R-:W-:Y:S01]  /*13b0*/  FMUL R74, R8, UR14 ;  /* 0x0000000e084a7c20 */ /* 0x000fe20008400000 */
[----:B------:R-:W-:Y:S01]  /*13c0*/  FMUL R75, R48, UR14 ;  /* 0x0000000e304b7c20 */ /* 0x000fe20008400000 */
[----:B------:R-:W-:Y:S01]  /*13d0*/  USHF.L.U32 UR4, UR8, 0x1, URZ ;  /* 0x0000000108047899 */ /* 0x000fe200080006ff */
[----:B------:R-:W-:Y:S01]  /*13e0*/  FMNMX3 R71, R69, R72, R71, !PT ;  /* 0x0000004845477276 */ /* 0x000fe20007800047 */
[----:B------:R-:W-:Y:S01]  /*13f0*/  FMUL R69, R9, UR14 ;  /* 0x0000000e09457c20 */ /* 0x000fe20008400000 */
[----:B------:R-:W-:Y:S02]  /*1400*/  FMUL R72, R10, UR14 ;  /* 0x0000000e0a487c20 */ /* 0x000fe40008400000 */
[----:B------:R-:W-:Y:S01]  /*1410*/  FMNMX3 R73, R71, R73, R74, !PT ;  /* 0x0000004947497276 */ /* 0x000fe2000780004a */
[----:B------:R-:W-:Y:S01]  /*1420*/  FMUL R71, R11, UR14 ;  /* 0x0000000e0b477c20 */ /* 0x000fe20008400000 */
[----:B------:R-:W-:-:S02]  /*1430*/  FMUL R74, R12, UR14 ;  /* 0x0000000e0c4a7c20 */ /* 0x000fc40008400000 */
[----:B------:R-:W-:Y:S01]  /*1440*/  FMNMX3 R73, R73, R69, R72, !PT ;  /* 0x0000004549497276 */ /* 0x000fe20007800048 */
[----:B------:R-:W-:Y:S01]  /*1450*/  FMUL R69, R13, UR14 ;  /* 0x0000000e0d457c20 */ /* 0x000fe20008400000 */
[----:B------:R-:W-:Y:S02]  /*1460*/  FMUL R72, R14, UR14 ;  /* 0x0000000e0e487c20 */ /* 0x000fe40008400000 */
        /* <DEDUP_REMOVED lines=49> */
[----:B------:R-:W-:-:S03]  /*1780*/  FMUL R74, R47, UR14 ;  /* 0x0000000e2f4a7c20 */ /* 0x000fc60008400000 */
[----:B------:R-:W-:Y:S01]  /*1790*/  FMNMX3 R71, R69, R72, R73, !PT ;  /* 0x0000004845477276 */ /* 0x000fe20007800049 */
[----:B------:R-:W-:Y:S01]  /*17a0*/  FMUL R69, R49, UR14 ;  /* 0x0000000e31457c20 */ /* 0x000fe20008400000 */
[----:B------:R-:W-:Y:S02]  /*17b0*/  FMUL R72, R50, UR14 ;  /* 0x0000000e32487c20 */ /* 0x000fe40008400000 */
[----:B------:R-:W-:Y:S01]  /*17c0*/  FMNMX3 R73, R71, R74, R75, !PT ;  /* 0x0000004a47497276 */ /* 0x000fe2000780004b */
[----:B------:R-:W-:Y:S01]  /*17d0*/  FMUL R71, R51, UR14 ;  /* 0x0000000e33477c20 */ /* 0x000fe20008400000 */
[----:B------:R-:W-:Y:S01]  /*17e0*/  FMUL R74, R52, UR14 ;  /* 0x0000000e344a7c20 */ /* 0x000fe20008400000 */
[C---:B------:R-:W-:Y:S01]  /*17f0*/  SHF.L.U32 R75, R70.reuse, 0x1, RZ ;  /* 0x00000001464b7819 */ /* 0x040fe200000006ff */
[----:B------:R-:W-:Y:S01]  /*1800*/  IMAD.HI R70, R70, 0x2, RZ ;  /* 0x0000000246467827 */ /* 0x000fe200078e02ff */
[----:B------:R-:W-:-:S03]  /*1810*/  FMNMX3 R73, R73, R69, R72, !PT ;  /* 0x0000004549497276 */ /* 0x000fc60007800048 */
[----:B------:R-:W-:Y:S01]  /*1820*/  FMUL R69, R53, UR14 ;  /* 0x0000000e35457c20 */ /* 0x000fe20008400000 */
[----:B------:R-:W-:Y:S01]  /*1830*/  FMUL R72, R54, UR14 ;  /* 0x0000000e36487c20 */ /* 0x000fe20008400000 */
        /* <DEDUP_REMOVED lines=20> */
[----:B------:R-:W0:Y:S02]  /*1980*/  LDC R74, c[0x0][0x3d8] ;  /* 0x0000f600ff4a7b82 */ /* 0x000e240000000800 */
[----:B------:R-:W-:-:S04]  /*1990*/  FMNMX3 R72, R73, R69, R72, !PT ;  /* 0x0000004549487276 */ /* 0x000fc80007800048 */
[----:B------:R-:W-:Y:S02]  /*19a0*/  FMNMX3 R71, R72, -INF , R71, !PT ;  /* 0xff80000048477876 */ /* 0x000fe40007800047 */
[----:B------:R-:W1:Y:S03]  /*19b0*/  LDC.64 R72, c[0x0][0x390] ;  /* 0x0000e400ff487b82 */ /* 0x000e660000000a00 */
[--C-:B------:R-:W-:Y:S01]  /*19c0*/  FFMA R5, R5, UR14, -R71.reuse ;  /* 0x0000000e05057c23 */ /* 0x100fe20008000847 */
[--C-:B------:R-:W-:Y:S01]  /*19d0*/  FFMA R6, R6, UR14, -R71.reuse ;  /* 0x0000000e06067c23 */ /* 0x100fe20008000847 */
[--C-:B------:R-:W-:Y:S01]  /*19e0*/  FFMA R7, R7, UR14, -R71.reuse ;  /* 0x0000000e07077c23 */ /* 0x100fe20008000847 */
[--C-:B------:R-:W-:Y:S01]  /*19f0*/  FFMA R8, R8, UR14, -R71.reuse ;  /* 0x0000000e08087c23 */ /* 0x100fe20008000847 */
[----:B------:R-:W-:Y:S01]  /*1a00*/  FMUL R69, R5, 1.4426950216293334961 ;  /* 0x3fb8aa3b05457820 */ /* 0x000fe20000400000 */
        /* <DEDUP_REMOVED lines=18> */
[----:B------:R-:W-:Y:S01]  /*1b30*/  FMUL R14, R15, 1.4426950216293334961 ;  /* 0x3fb8aa3b0f0e7820 */ /* 0x000fe20000400000 */
[----:B------:R-:W-:Y:S01]  /*1b40*/  FMUL R15, R16, 1.4426950216293334961 ;  /* 0x3fb8aa3b100f7820 */ /* 0x000fe20000400000 */
[----:B------:R-:W-:Y:S01]  /*1b50*/  FMUL R16, R17, 1.4426950216293334961 ;  /* 0x3fb8aa3b11107820 */ /* 0x000fe20000400000 */
[----:B------:R-:W-:Y:S01]  /*1b60*/  SGXT.U32 R17, R68, 0x1 ;  /* 0x000000014411781a */ /* 0x000fe20000000000 */
[--C-:B------:R-:W-:Y:S01]  /*1b70*/  FFMA R18, R18, UR14, -R71.reuse ;  /* 0x0000000e12127c23 */ /* 0x100fe20008000847 */
[----:B-1----:R-:W-:Y:S01]  /*1b80*/  IADD3 R72, P4, P5, R75, UR4, R72 ;  /* 0x000000044b487c10 */ /* 0x002fe2000fd9e048 */
[----:B------:R-:W-:Y:S01]  /*1b90*/  UIMAD.WIDE UR4, UR8, 0x2, URZ ;  /* 0x00000002080478a5 */ /* 0x000fe2000f8e02ff */
[----:B------:R-:W-:Y:S01]  /*1ba0*/  FFMA R20, R20, UR14, -R71 ;  /* 0x0000000e14147c23 */ /* 0x000fe20008000847 */
[----:B0-----:R-:W-:-:S02]  /*1bb0*/  IMAD R75, R17, R74, RZ ;  /* 0x0000004a114b7224 */ /* 0x001fc400078e02ff */
[----:B------:R-:W-:Y:S01]  /*1bc0*/  FMUL R68, R18, 1.4426950216293334961 ;  /* 0x3fb8aa3b12447820 */ /* 0x000fe20000400000 */
[--C-:B------:R-:W-:Y:S01]  /*1bd0*/  FFMA R18, R19, UR14, -R71.reuse ;  /* 0x0000000e13127c23 */ /* 0x100fe20008000847 */
[----:B------:R-:W-:Y:S01]  /*1be0*/  FFMA R22, R22, UR14, -R71 ;  /* 0x0000000e16167c23 */ /* 0x000fe20008000847 */
[----:B------:R-:W-:Y:S01]  /*1bf0*/  IADD3.X R70, PT, PT, R70, UR5, R73, P4, P5 ;  /* 0x0000000546467c10 */ /* 0x000fe2000a7ea449 */
[--C-:B------:R-:W-:Y:S01]  /*1c00*/  FFMA R23, R23, UR14, -R71.reuse ;  /* 0x0000000e17177c23 */ /* 0x100fe20008000847 */
[----:B------:R-:W-:Y:S01]  /*1c10*/  LEA R19, R74, R75, 0x1 ;  /* 0x0000004b4a137211 */ /* 0x000fe200078e08ff */
[--C-:B------:R-:W-:Y:S01]  /*1c20*/  FFMA R4, R4, UR14, -R71.reuse ;  /* 0x0000000e04047c23 */ /* 0x100fe20008000847 */
[-C--:B------:R-:W-:Y:S01]  /*1c30*/  LEA R96, P4, R75, R72.reuse, 0x1 ;  /* 0x000000484b607211 */ /* 0x080fe200078808ff */
[--C-:B------:R-:W-:Y:S01]  /*1c40*/  FFMA R24, R24, UR14, -R71.reuse ;  /* 0x0000000e18187c23 */ /* 0x100fe20008000847 */
[----:B------:R-:W-:Y:S01]  /*1c50*/  LEA R73, R74, R19, 0x1 ;  /* 0x000000134a497211 */ /* 0x000fe200078e08ff */
[--C-:B------:R-:W-:Y:S01]  /*1c60*/  FFMA R25, R25, UR14, -R71.reuse ;  /* 0x0000000e19197c23 */ /* 0x100fe20008000847 */
[----:B------:R-:W-:Y:S01]  /*1c70*/  LEA R94, P5, R19, R72, 0x1 ;  /* 0x00000048135e7211 */ /* 0x000fe200078a08ff */
[--C-:B------:R-:W-:Y:S01]  /*1c80*/  FFMA R26, R26, UR14, -R71.reuse ;  /* 0x0000000e1a1a7c23 */ /* 0x100fe20008000847 */
[-C--:B------:R-:W-:Y:S01]  /*1c90*/  LEA.HI.X.SX32 R97, R75, R70.reuse, 0x1, P4 ;  /* 0x000000464b617211 */ /* 0x080fe200020f0eff */
[--C-:B------:R-:W-:Y:S01]  /*1ca0*/  FFMA R27, R27, UR14, -R71.reuse ;  /* 0x0000000e1b1b7c23 */ /* 0x100fe20008000847 */
[----:B------:R-:W-:Y:S01]  /*1cb0*/  LEA R75, R74, R73, 0x1 ;  /* 0x000000494a4b7211 */ /* 0x000fe200078e08ff */
[----:B------:R-:W-:Y:S01]  /*1cc0*/  FMUL R4, R4, 1.4426950216293334961 ;  /* 0x3fb8aa3b04047820 */ /* 0x000fe20000400000 */
[----:B------:R-:W-:Y:S01]  /*1cd0*/  LEA.HI.X.SX32 R95, R19, R70, 0x1, P5 ;  /* 0x00000046135f7211 */ /* 0x000fe200028f0eff */
[----:B------:R-:W-:Y:S01]  /*1ce0*/  FMUL R19, R20, 1.4426950216293334961 ;  /* 0x3fb8aa3b14137820 */ /* 0x000fe20000400000 */
[--C-:B------:R-:W-:Y:S01]  /*1cf0*/  FFMA R20, R21, UR14, -R71.reuse ;  /* 0x0000000e15147c23 */ /* 0x100fe20008000847 */
[----:B------:R-:W-:Y:S01]  /*1d00*/  LEA R21, R74, R75, 0x1 ;  /* 0x0000004b4a157211 */ /* 0x000fe200078e08ff */
[--C-:B------:R-:W-:Y:S01]  /*1d10*/  FFMA R28, R28, UR14, -R71.reuse ;  /* 0x0000000e1c1c7c23 */ /* 0x100fe20008000847 */
[-C--:B------:R-:W-:Y:S01]  /*1d20*/  LEA R92, P4, R73, R72.reuse, 0x1 ;  /* 0x00000048495c7211 */ /* 0x080fe200078808ff */
[--C-:B------:R-:W-:Y:S01]  /*1d30*/  FFMA R29, R29, UR14, -R71.reuse ;  /* 0x0000000e1d1d7c23 */ /* 0x100fe20008000847 */
[----:B------:R-:W-:Y:S01]  /*1d40*/  LEA R100, P5, R21, R72, 0x1 ;  /* 0x0000004815647211 */ /* 0x000fe200078a08ff */
[--C-:B------:R-:W-:Y:S01]  /*1d50*/  FFMA R30, R30, UR14, -R71.reuse ;  /* 0x0000000e1e1e7c23 */ /* 0x100fe20008000847 */
[-C--:B------:R-:W-:Y:S01]  /*1d60*/  LEA.HI.X.SX32 R93, R73, R70.reuse, 0x1, P4 ;  /* 0x00000046495d7211 */ /* 0x080fe200020f0eff */
[--C-:B------:R-:W-:Y:S01]  /*1d70*/  FFMA R31, R31, UR14, -R71.reuse ;  /* 0x0000000e1f1f7c23 */ /* 0x100fe20008000847 */
[----:B------:R-:W-:Y:S01]  /*1d80*/  LEA R73, R74, R21, 0x1 ;  /* 0x000000154a497211 */ /* 0x000fe200078e08ff */
[--C-:B------:R-:W-:Y:S01]  /*1d90*/  FFMA R32, R32, UR14, -R71.reuse ;  /* 0x0000000e20207c23 */ /* 0x100fe20008000847 */
[----:B------:R-:W-:Y:S01]  /*1da0*/  LEA.HI.X.SX32 R101, R21, R70, 0x1, P5 ;  /* 0x0000004615657211 */ /* 0x000fe200028f0eff */
[----:B------:R-:W-:Y:S01]  /*1db0*/  FMUL R21, R22, 1.4426950216293334961 ;  /* 0x3fb8aa3b16157820 */ /* 0x000fe20000400000 */
[----:B------:R-:W-:Y:S01]  /*1dc0*/  FMUL R22, R23, 1.4426950216293334961 ;  /* 0x3fb8aa3b17167820 */ /* 0x000fe20000400000 */
[----:B------:R-:W-:Y:S01]  /*1dd0*/  FMUL R23, R24, 1.4426950216293334961 ;  /* 0x3fb8aa3b18177820 */ /* 0x000fe20000400000 */
[----:B------:R-:W-:Y:S01]  /*1de0*/  FMUL R24, R25, 1.4426950216293334961 ;  /* 0x3fb8aa3b19187820 */ /* 0x000fe20000400000 */
[----:B------:R-:W-:Y:S01]  /*1df0*/  FMUL R25, R26, 1.4426950216293334961 ;  /* 0x3fb8aa3b1a197820 */ /* 0x000fe20000400000 */
[----:B------:R-:W-:Y:S01]  /*1e00*/  LEA R102, P4, R75, R72, 0x1 ;  /* 0x000000484b667211 */ /* 0x000fe200078808ff */
[----:B------:R-:W-:Y:S01]  /*1e10*/  FMUL R26, R27, 1.4426950216293334961 ;  /* 0x3fb8aa3b1b1a7820 */ /* 0x000fe20000400000 */
[----:B------:R-:W-:Y:S01]  /*1e20*/  FMUL R27, R28, 1.4426950216293334961 ;  /* 0x3fb8aa3b1c1b7820 */ /* 0x000fe20000400000 */
[----:B------:R-:W-:Y:S01]  /*1e30*/  FMUL R28, R29, 1.4426950216293334961 ;  /* 0x3fb8aa3b1d1c7820 */ /* 0x000fe20000400000 */
[--C-:B------:R-:W-:Y:S01]  /*1e40*/  FFMA R33, R33, UR14, -R71.reuse ;  /* 0x0000000e21217c23 */ /* 0x100fe20008000847 */
[----:B------:R-:W-:Y:S01]  /*1e50*/  MUFU.EX2 R4, R4 ;  /* 0x0000000400047308 */ /* 0x000fe20000000800 */
[----:B------:R-:W-:Y:S01]  /*1e60*/  FMUL R29, R30, 1.4426950216293334961 ;  /* 0x3fb8aa3b1e1d7820 */ /* 0x000fe20000400000 */
[--C-:B------:R-:W-:Y:S01]  /*1e70*/  FFMA R34, R34, UR14, -R71.reuse ;  /* 0x0000000e22227c23 */ /* 0x100fe20008000847 */
[----:B------:R-:W-:Y:S01]  /*1e80*/  LEA.HI.X.SX32 R103, R75, R70, 0x1, P4 ;  /* 0x000000464b677211 */ /* 0x000fe200020f0eff */
[----:B------:R-:W-:Y:S01]  /*1e90*/  FMUL R30, R31, 1.4426950216293334961 ;  /* 0x3fb8aa3b1f1e7820 */ /* 0x000fe20000400000 */
[----:B------:R-:W-:Y:S01]  /*1ea0*/  FFMA R35, R35, UR14, -R71 ;  /* 0x0000000e23237c23 */ /* 0x000fe20008000847 */
[----:B------:R-:W-:-:S02]  /*1eb0*/  LEA R75, R74, R73, 0x1 ;  /* 0x000000494a4b7211 */ /* 0x000fc400078e08ff */
[----:B------:R-:W0:Y:S01]  /*1ec0*/  MUFU.EX2 R69, R69 ;  /* 0x0000004500457308 */ /* 0x000e220000000800 */
[----:B------:R-:W-:Y:S01]  /*1ed0*/  FMUL R31, R32, 1.4426950216293334961 ;  /* 0x3fb8aa3b201f7820 */ /* 0x000fe20000400000 */
[--C-:B------:R-:W-:Y:S01]  /*1ee0*/  FFMA R36, R36, UR14, -R71.reuse ;  /* 0x0000000e24247c23 */ /* 0x100fe20008000847 */
[----:B------:R-:W-:Y:S01]  /*1ef0*/  FMUL R32, R33, 1.4426950216293334961 ;  /* 0x3fb8aa3b21207820 */ /* 0x000fe20000400000 */
[----:B------:R-:W-:Y:S01]  /*1f00*/  FMUL R33, R34, 1.4426950216293334961 ;  /* 0x3fb8aa3b22217820 */ /* 0x000fe20000400000 */
[----:B------:R-:W-:Y:S01]  /*1f10*/  FMUL R34, R35, 1.4426950216293334961 ;  /* 0x3fb8aa3b23227820 */ /* 0x000fe20000400000 */
[----:B------:R-:W-:Y:S02]  /*1f20*/  LEA R105, R74, R75, 0x1 ;  /* 0x0000004b4a697211 */ /* 0x000fe400078e08ff */
[----:B------:R-:W1:Y:S01]  /*1f30*/  MUFU.EX2 R5, R5 ;  /* 0x0000000500057308 */ /* 0x000e620000000800 */
[----:B------:R-:W-:Y:S01]  /*1f40*/  FMUL R35, R36, 1.4426950216293334961 ;  /* 0x3fb8aa3b24237820 */ /* 0x000fe20000400000 */
[--C-:B------:R-:W-:Y:S01]  /*1f50*/  FFMA R37, R37, UR14, -R71.reuse ;  /* 0x0000000e25257c23 */ /* 0x100fe20008000847 */
[--C-:B------:R-:W-:Y:S01]  /*1f60*/  FFMA R36, R38, UR14, -R71.reuse ;  /* 0x0000000e26247c23 */ /* 0x100fe20008000847 */
[-C--:B------:R-:W-:Y:S01]  /*1f70*/  LEA R98, P4, R73, R72.reuse, 0x1 ;  /* 0x0000004849627211 */ /* 0x080fe200078808ff */
[--C-:B------:R-:W-:Y:S01]  /*1f80*/  FFMA R39, R39, UR14, -R71.reuse ;  /* 0x0000000e27277c23 */ /* 0x100fe20008000847 */
[-C--:B------:R-:W-:Y:S01]  /*1f90*/  LEA R106, P5, R75, R72.reuse, 0x1 ;  /* 0x000000484b6a7211 */ /* 0x080fe200078a08ff */
[--C-:B------:R-:W-:Y:S01]  /*1fa0*/  FFMA R41, R41, UR14, -R71.reuse ;  /* 0x0000000e29297c23 */ /* 0x100fe20008000847 */
[----:B------:R-:W3:Y:S01]  /*1fb0*/  MUFU.EX2 R6, R6 ;  /* 0x0000000600067308 */ /* 0x000ee20000000800 */
[----:B------:R-:W-:Y:S01]  /*1fc0*/  LEA R104, P6, R105, R72, 0x1 ;  /* 0x0000004869687211 */ /* 0x000fe200078c08ff */
[--C-:B------:R-:W-:Y:S01]  /*1fd0*/  FFMA R43, R43, UR14, -R71.reuse ;  /* 0x0000000e2b2b7c23 */ /* 0x100fe20008000847 */
[-C--:B------:R-:W-:Y:S01]  /*1fe0*/  LEA.HI.X.SX32 R99, R73, R70.reuse, 0x1, P4 ;  /* 0x0000004649637211 */ /* 0x080fe200020f0eff */
[----:B------:R-:W-:Y:S01]  /*1ff0*/  FMUL R18, R18, 1.4426950216293334961 ;  /* 0x3fb8aa3b12127820 */ /* 0x000fe20000400000 */
[-C--:B------:R-:W-:Y:S01]  /*2000*/  LEA.HI.X.SX32 R107, R75, R70.reuse, 0x1, P5 ;  /* 0x000000464b6b7211 */ /* 0x080fe200028f0eff */
[----:B------:R-:W-:Y:S01]  /*2010*/  FMUL R20, R20, 1.4426950216293334961 ;  /* 0x3fb8aa3b14147820 */ /* 0x000fe20000400000 */
[----:B------:R-:W-:Y:S01]  /*2020*/  LEA.HI.X.SX32 R105, R105, R70, 0x1, P6 ;  /* 0x0000004669697211 */ /* 0x000fe200030f0eff */
[----:B------:R4:W-:Y:S01]  /*2030*/  MUFU.EX2 R17, R68 ;  /* 0x0000004400117308 */ /* 0x0009e20000000800 */
[----:B------:R-:W-:Y:S01]  /*2040*/  FMUL R70, R39, 1.4426950216293334961 ;  /* 0x3fb8aa3b27467820 */ /* 0x000fe20000400000 */
[--C-:B------:R-:W-:Y:S01]  /*2050*/  FFMA R45, R45, UR14, -R71.reuse ;  /* 0x0000000e2d2d7c23 */ /* 0x100fe20008000847 */
[--C-:B------:R-:W-:Y:S01]  /*2060*/  FFMA R47, R47, UR14, -R71.reuse ;  /* 0x0000000e2f2f7c23 */ /* 0x100fe20008000847 */
[--C-:B------:R-:W-:Y:S01]  /*2070*/  FFMA R49, R49, UR14, -R71.reuse ;  /* 0x0000000e31317c23 */ /* 0x100fe20008000847 */
[--C-:B------:R-:W-:Y:S01]  /*2080*/  FFMA R51, R51, UR14, -R71.reuse ;  /* 0x0000000e33337c23 */ /* 0x100fe20008000847 */
[--C-:B------:R-:W-:Y:S01]  /*2090*/  FFMA R53, R53, UR14, -R71.reuse ;  /* 0x0000000e35357c23 */ /* 0x100fe20008000847 */
[--C-:B------:R-:W-:Y:S01]  /*20a0*/  FFMA R55, R55, UR14, -R71.reuse ;  /* 0x0000000e37377c23 */ /* 0x100fe20008000847 */
[----:B------:R-:W2:Y:S01]  /*20b0*/  MUFU.EX2 R7, R7 ;  /* 0x0000000700077308 */ /* 0x000ea20000000800 */
[----:B----4-:R-:W-:Y:S01]  /*20c0*/  FMUL R68, R37, 1.4426950216293334961 ;  /* 0x3fb8aa3b25447820 */ /* 0x010fe20000400000 */
[----:B------:R-:W-:Y:S01]  /*20d0*/  FMUL R37, R36, 1.4426950216293334961 ;  /* 0x3fb8aa3b24257820 */ /* 0x000fe20000400000 */
[--C-:B------:R-:W-:Y:S01]  /*20e0*/  FFMA R36, R40, UR14, -R71.reuse ;  /* 0x0000000e28247c23 */ /* 0x100fe20008000847 */
[--C-:B------:R-:W-:Y:S01]  /*20f0*/  FFMA R56, R56, UR14, -R71.reuse ;  /* 0x0000000e38387c23 */ /* 0x100fe20008000847 */
[--C-:B------:R-:W-:Y:S01]  /*2100*/  FFMA R57, R57, UR14, -R71.reuse ;  /* 0x0000000e39397c23 */ /* 0x100fe20008000847 */
[----:B------:R-:W-:Y:S01]  /*2110*/  FFMA R60, R60, UR14, -R71 ;  /* 0x0000000e3c3c7c23 */ /* 0x000fe20008000847 */
[----:B------:R-:W-:Y:S01]  /*2120*/  FMUL R39, R36, 1.4426950216293334961 ;  /* 0x3fb8aa3b24277820 */ /* 0x000fe20000400000 */
[----:B------:R-:W4:Y:S01]  /*2130*/  MUFU.EX2 R8, R8 ;  /* 0x0000000800087308 */ /* 0x000f220000000800 */
[----:B0-----:R-:W-:Y:S01]  /*2140*/  FADD R36, R4, R69 ;  /* 0x0000004504247221 */ /* 0x001fe20000000000 */
[--C-:B------:R-:W-:Y:S01]  /*2150*/  FFMA R54, R54, UR14, -R71.reuse ;  /* 0x0000000e36367c23 */ /* 0x100fe20008000847 */
[--C-:B------:R-:W-:Y:S01]  /*2160*/  FFMA R59, R59, UR14, -R71.reuse ;  /* 0x0000000e3b3b7c23 */ /* 0x100fe20008000847 */
[----:B------:R-:W-:Y:S01]  /*2170*/  FFMA R61, R61, UR14, -R71 ;  /* 0x0000000e3d3d7c23 */ /* 0x000fe20008000847 */
[----:B-1----:R-:W-:-:S03]  /*2180*/  FADD R117, R5, R36 ;  /* 0x0000002405757221 */ /* 0x002fc60000000000 */
[----:B------:R-:W0:Y:S01]  /*2190*/  MUFU.EX2 R9, R9 ;  /* 0x0000000900097308 */ /* 0x000e220000000800 */
[----:B---3--:R-:W-:Y:S01]  /*21a0*/  FADD R108, R6, R117 ;  /* 0x00000075066c7221 */ /* 0x008fe20000000000 */
[--C-:B------:R-:W-:Y:S01]  /*21b0*/  FFMA R36, R42, UR14, -R71.reuse ;  /* 0x0000000e2a247c23 */ /* 0x100fe20008000847 */
[--C-:B------:R-:W-:Y:S01]  /*21c0*/  FFMA R62, R62, UR14, -R71.reuse ;  /* 0x0000000e3e3e7c23 */ /* 0x100fe20008000847 */
[----:B------:R-:W-:-:S04]  /*21d0*/  FFMA R63, R63, UR14, -R71 ;  /* 0x0000000e3f3f7c23 */ /* 0x000fc80008000847 */
[----:B------:R-:W1:Y:S01]  /*21e0*/  MUFU.EX2 R10, R10 ;  /* 0x0000000a000a7308 */ /* 0x000e620000000800 */
[----:B--2---:R-:W-:Y:S01]  /*21f0*/  FADD R117, R7, R108 ;  /* 0x0000006c07757221 */ /* 0x004fe20000000000 */
[--C-:B------:R-:W-:Y:S01]  /*2200*/  FFMA R64, R64, UR14, -R71.reuse ;  /* 0x0000000e40407c23 */ /* 0x100fe20008000847 */
[--C-:B------:R-:W-:Y:S01]  /*2210*/  FFMA R65, R65, UR14, -R71.reuse ;  /* 0x0000000e41417c23 */ /* 0x100fe20008000847 */
[--C-:B------:R-:W-:Y:S01]  /*2220*/  FFMA R66, R66, UR14, -R71.reuse ;  /* 0x0000000e42427c23 */ /* 0x100fe20008000847 */
[----:B------:R-:W-:Y:S01]  /*2230*/  FFMA R67, R67, UR14, -R71 ;  /* 0x0000000e43437c23 */ /* 0x000fe20008000847 */
[----:B------:R-:W-:Y:S01]  /*2240*/  PRMT R73, RZ, 0x7610, R73 ;  /* 0x00007610ff497816 */ /* 0x000fe20000000049 */
[----:B------:R2:W5:Y:S01]  /*2250*/  @P2 LDG.E.U16 R115, desc[UR20][R96.64] ;  /* 0x0000001460732981 */ /* 0x000562000c1e1500 */
[----:B------:R-:W3:Y:S01]  /*2260*/  MUFU.EX2 R11, R11 ;  /* 0x0000000b000b7308 */ /* 0x000ee20000000800 */
[----:B------:R-:W-:Y:S02]  /*2270*/  PRMT R72, RZ, 0x7610, R72 ;  /* 0x00007610ff487816 */ /* 0x000fe40000000048 */
[----:B------:R-:W-:Y:S01]  /*2280*/  PRMT R74, RZ, 0x7610, R74 ;  /* 0x00007610ff4a7816 */ /* 0x000fe2000000004a */
[----:B------:R2:W5:Y:S01]  /*2290*/  @P2 LDG.E.U16 R113, desc[UR20][R100.64] ;  /* 0x0000001464712981 */ /* 0x000562000c1e1500 */
[----:B------:R-:W-:-:S03]  /*22a0*/  PRMT R75, RZ, 0x7610, R75 ;  /* 0x00007610ff4b7816 */ /* 0x000fc6000000004b */
[----:B------:R0:W-:Y:S01]  /*22b0*/  MUFU.EX2 R38, R68 ;  /* 0x0000004400267308 */ /* 0x0001e20000000800 */
[----:B------:R2:W5:Y:S04]  /*22c0*/  @P2 LDG.E.U16 R111, desc[UR20][R94.64] ;  /* 0x000000145e6f2981 */ /* 0x000568000c1e1500 */
[----:B------:R2:W5:Y:S03]  /*22d0*/  @P2 LDG.E.U16 R109, desc[UR20][R102.64] ;  /* 0x00000014666d2981 */ /* 0x000566000c1e1500 */
[----:B------:R-:W1:Y:S01]  /*22e0*/  MUFU.EX2 R12, R12 ;  /* 0x0000000c000c7308 */ /* 0x000e620000000800 */
[----:B0-----:R-:W-:Y:S01]  /*22f0*/  FMUL R68, R41, 1.4426950216293334961 ;  /* 0x3fb8aa3b29447820 */ /* 0x001fe20000400000 */
[----:B------:R-:W-:Y:S01]  /*2300*/  FMUL R41, R36, 1.4426950216293334961 ;  /* 0x3fb8aa3b24297820 */ /* 0x000fe20000400000 */
[----:B----4-:R-:W-:-:S05]  /*2310*/  FADD R36, R8, R117 ;  /* 0x0000007508247221 */ /* 0x010fca0000000000 */
[----:B------:R-:W0:Y:S01]  /*2320*/  MUFU.EX2 R13, R13 ;  /* 0x0000000d000d7308 */ /* 0x000e220000000800 */
[----:B------:R-:W-:Y:S01]  /*2330*/  FADD R117, R9, R36 ;  /* 0x0000002409757221 */ /* 0x000fe20000000000 */
[----:B------:R-:W-:-:S06]  /*2340*/  FFMA R36, R44, UR14, -R71 ;  /* 0x0000000e2c247c23 */ /* 0x000fcc0008000847 */
[----:B------:R-:W4:Y:S01]  /*2350*/  MUFU.EX2 R14, R14 ;  /* 0x0000000e000e7308 */ /* 0x000f220000000800 */
[----:B-1----:R-:W-:-:S07]  /*2360*/  FADD R108, R10, R117 ;  /* 0x000000750a6c7221 */ /* 0x002fce0000000000 */
[----:B------:R-:W1:Y:S01]  /*2370*/  MUFU.EX2 R15, R15 ;  /* 0x0000000f000f7308 */ /* 0x000e620000000800 */
[----:B---3--:R-:W-:-:S07]  /*2380*/  FADD R117, R11, R108 ;  /* 0x0000006c0b757221 */ /* 0x008fce0000000000 */
[----:B------:R3:W-:Y:S08]  /*2390*/  MUFU.EX2 R40, R70 ;  /* 0x0000004600287308 */ /* 0x0007f00000000800 */
[----:B------:R-:W1:Y:S01]  /*23a0*/  MUFU.EX2 R16, R16 ;  /* 0x0000001000107308 */ /* 0x000e620000000800 */
[----:B---3--:R-:W-:Y:S01]  /*23b0*/  FMUL R70, R43, 1.4426950216293334961 ;  /* 0x3fb8aa3b2b467820 */ /* 0x008fe20000400000 */
[----:B------:R-:W-:Y:S01]  /*23c0*/  FMUL R43, R36, 1.4426950216293334961 ;  /* 0x3fb8aa3b242b7820 */ /* 0x000fe20000400000 */
[----:B------:R-:W-:-:S05]  /*23d0*/  FADD R36, R12, R117 ;  /* 0x000000750c247221 */ /* 0x000fca0000000000 */
[----:B------:R-:W3:Y:S01]  /*23e0*/  MUFU.EX2 R18, R18 ;  /* 0x0000001200127308 */ /* 0x000ee20000000800 */
[----:B0-----:R-:W-:Y:S01]  /*23f0*/  FADD R117, R13, R36 ;  /* 0x000000240d757221 */ /* 0x001fe20000000000 */
[----:B------:R-:W-:-:S06]  /*2400*/  FFMA R36, R46, UR14, -R71 ;  /* 0x0000000e2e247c23 */ /* 0x000fcc0008000847 */
[----:B------:R-:W0:Y:S01]  /*2410*/  MUFU.EX2 R19, R19 ;  /* 0x0000001300137308 */ /* 0x000e220000000800 */
[----:B----4-:R-:W-:-:S07]  /*2420*/  FADD R108, R14, R117 ;  /* 0x000000750e6c7221 */ /* 0x010fce0000000000 */
[----:B------:R-:W4:Y:S01]  /*2430*/  MUFU.EX2 R20, R20 ;  /* 0x0000001400147308 */ /* 0x000f220000000800 */
[----:B-1----:R-:W-:-:S07]  /*2440*/  FADD R117, R15, R108 ;  /* 0x0000006c0f757221 */ /* 0x002fce0000000000 */
[----:B------:R-:W1:Y:S08]  /*2450*/  MUFU.EX2 R21, R21 ;  /* 0x0000001500157308 */ /* 0x000e700000000800 */
[----:B------:R-:W0:Y:S08]  /*2460*/  MUFU.EX2 R22, R22 ;  /* 0x0000001600167308 */ /* 0x000e300000000800 */
        /* <DEDUP_REMOVED lines=12> */
[----:B------:R-:W0:Y:S01]  /*2530*/  MUFU.EX2 R35, R35 ;  /* 0x0000002300237308 */ /* 0x000e220000000800 */
[----:B------:R-:W-:-:S07]  /*2540*/  FMUL R53, R53, 1.4426950216293334961 ;  /* 0x3fb8aa3b35357820 */ /* 0x000fce0000400000 */
[----:B------:R-:W0:Y:S08]  /*2550*/  MUFU.EX2 R37, R37 ;  /* 0x0000002500257308 */ /* 0x000e300000000800 */
[----:B------:R-:W0:Y:S01]  /*2560*/  MUFU.EX2 R39, R39 ;  /* 0x0000002700277308 */ /* 0x000e220000000800 */
[----:B------:R-:W-:Y:S01]  /*2570*/  FMUL R57, R57, 1.4426950216293334961 ;  /* 0x3fb8aa3b39397820 */ /* 0x000fe20000400000 */
[----:B------:R-:W-:Y:S01]  /*2580*/  FMUL R54, R54, 1.4426950216293334961 ;  /* 0x3fb8aa3b36367820 */ /* 0x000fe20000400000 */
[----:B------:R-:W-:Y:S01]  /*2590*/  F2FP.F16.F32.PACK_AB R5, R6, R5 ;  /* 0x000000050605723e */ /* 0x000fe200000000ff */
[----:B------:R-:W-:Y:S01]  /*25a0*/  FMUL R59, R59, 1.4426950216293334961 ;  /* 0x3fb8aa3b3b3b7820 */ /* 0x000fe20000400000 */
[----:B------:R2:W5:Y:S03]  /*25b0*/  @P2 LDG.E.U16 R73, desc[UR20][R98.64] ;  /* 0x0000001462492981 */ /* 0x000566000c1e1500 */
[----:B------:R0:W1:Y:S01]  /*25c0*/  MUFU.EX2 R42, R68 ;  /* 0x00000044002a7308 */ /* 0x0000620000000800 */
[----:B------:R2:W5:Y:S01]  /*25d0*/  @P2 LDG.E.U16 R72, desc[UR20][R92.64] ;  /* 0x000000145c482981 */ /* 0x000562000c1e1500 */
[----:B------:R-:W-:-:S03]  /*25e0*/  F2FP.F16.F32.PACK_AB R4, R69, R4 ;  /* 0x000000044504723e */ /* 0x000fc600000000ff */
[----:B------:R2:W5:Y:S01]  /*25f0*/  @P2 LDG.E.U16 R74, desc[UR20][R106.64] ;  /* 0x000000146a4a2981 */ /* 0x000562000c1e1500 */
[----:B0-----:R-:W-:Y:S01]  /*2600*/  FMUL R68, R45, 1.4426950216293334961 ;  /* 0x3fb8aa3b2d447820 */ /* 0x001fe20000400000 */
[----:B------:R-:W-:Y:S01]  /*2610*/  FMUL R45, R36, 1.4426950216293334961 ;  /* 0x3fb8aa3b242d7820 */ /* 0x000fe20000400000 */
[----:B------:R-:W-:Y:S01]  /*2620*/  FADD R36, R16, R117 ;  /* 0x0000007510247221 */ /* 0x000fe20000000000 */
[----:B------:R2:W5:Y:S03]  /*2630*/  @P2 LDG.E.U16 R75, desc[UR20][R104.64] ;  /* 0x00000014684b2981 */ /* 0x000566000c1e1500 */
[----:B------:R-:W-:Y:S01]  /*2640*/  FADD R117, R17, R36 ;  /* 0x0000002411757221 */ /* 0x000fe20000000000 */
[----:B------:R-:W-:-:S03]  /*2650*/  FFMA R36, R48, UR14, -R71 ;  /* 0x0000000e30247c23 */ /* 0x000fc60008000847 */
[----:B---3--:R-:W-:Y:S01]  /*2660*/  FADD R108, R18, R117 ;  /* 0x00000075126c7221 */ /* 0x008fe20000000000 */
[----:B------:R0:W-:Y:S03]  /*2670*/  MUFU.EX2 R44, R70 ;  /* 0x00000046002c7308 */ /* 0x0001e60000000800 */
[----:B------:R-:W-:Y:S01]  /*2680*/  FADD R117, R19, R108 ;  /* 0x0000006c13757221 */ /* 0x000fe20000000000 */
[----:B0-----:R-:W-:Y:S01]  /*2690*/  FMUL R70, R47, 1.4426950216293334961 ;  /* 0x3fb8aa3b2f467820 */ /* 0x001fe20000400000 */
[----:B------:R-:W-:Y:S02]  /*26a0*/  FMUL R47, R36, 1.4426950216293334961 ;  /* 0x3fb8aa3b242f7820 */ /* 0x000fe40000400000 */
[----:B----4-:R-:W-:-:S04]  /*26b0*/  FADD R36, R20, R117 ;  /* 0x0000007514247221 */ /* 0x010fc80000000000 */
[----:B-1----:R-:W-:Y:S01]  /*26c0*/  FADD R117, R21, R36 ;  /* 0x0000002415757221 */ /* 0x002fe20000000000 */
[----:B------:R-:W-:-:S03]  /*26d0*/  FFMA R36, R50, UR14, -R71 ;  /* 0x0000000e32247c23 */ /* 0x000fc60008000847 */
[----:B------:R-:W-:Y:S01]  /*26e0*/  FADD R108, R22, R117 ;  /* 0x00000075166c7221 */ /* 0x000fe20000000000 */
[----:B------:R0:W-:Y:S03]  /*26f0*/  MUFU.EX2 R46, R68 ;  /* 0x00000044002e7308 */ /* 0x0001e60000000800 */
[----:B------:R-:W-:Y:S01]  /*2700*/  FADD R117, R23, R108 ;  /* 0x0000006c17757221 */ /* 0x000fe20000000000 */
[----:B0-----:R-:W-:Y:S01]  /*2710*/  FMUL R68, R49, 1.4426950216293334961 ;  /* 0x3fb8aa3b31447820 */ /* 0x001fe20000400000 */
[----:B------:R-:W-:Y:S02]  /*2720*/  FMUL R49, R36, 1.4426950216293334961 ;  /* 0x3fb8aa3b24317820 */ /* 0x000fe40000400000 */
[----:B------:R-:W-:-:S04]  /*2730*/  FADD R36, R24, R117 ;  /* 0x0000007518247221 */ /* 0x000fc80000000000 */
[----:B------:R-:W-:Y:S01]  /*2740*/  FADD R117, R25, R36 ;  /* 0x0000002419757221 */ /* 0x000fe20000000000 */
[----:B------:R0:W-:Y:S03]  /*2750*/  MUFU.EX2 R48, R70 ;  /* 0x0000004600307308 */ /* 0x0001e60000000800 */
[----:B------:R-:W-:Y:S01]  /*2760*/  FADD R108, R26, R117 ;  /* 0x000000751a6c7221 */ /* 0x000fe20000000000 */
[----:B0-----:R-:W-:-:S03]  /*2770*/  FMUL R70, R51, 1.4426950216293334961 ;  /* 0x3fb8aa3b33467820 */ /* 0x001fc60000400000 */
[----:B------:R-:W-:Y:S01]  /*2780*/  FADD R51, R27, R108 ;  /* 0x0000006c1b337221 */ /* 0x000fe20000000000 */
[----:B------:R0:W-:Y:S03]  /*2790*/  MUFU.EX2 R50, R68 ;  /* 0x0000004400327308 */ /* 0x0001e60000000800 */
[----:B0-----:R-:W-:-:S04]  /*27a0*/  FADD R68, R28, R51 ;  /* 0x000000331c447221 */ /* 0x001fc80000000000 */
[----:B------:R-:W-:-:S04]  /*27b0*/  FADD R117, R29, R68 ;  /* 0x000000441d757221 */ /* 0x000fc80000000000 */
[----:B------:R-:W-:Y:S01]  /*27c0*/  FADD R108, R30, R117 ;  /* 0x000000751e6c7221 */ /* 0x000fe20000000000 */
[----:B------:R-:W-:-:S03]  /*27d0*/  FFMA R36, R52, UR14, -R71 ;  /* 0x0000000e34247c23 */ /* 0x000fc60008000847 */
[----:B------:R-:W-:Y:S01]  /*27e0*/  FADD R117, R31, R108 ;  /* 0x0000006c1f757221 */ /* 0x000fe20000000000 */
[----:B------:R0:W-:Y:S01]  /*27f0*/  MUFU.EX2 R52, R70 ;  /* 0x0000004600347308 */ /* 0x0001e20000000800 */
[----:B------:R-:W-:Y:S02]  /*2800*/  FMUL R36, R36, 1.4426950216293334961 ;  /* 0x3fb8aa3b24247820 */ /* 0x000fe40000400000 */
[----:B0-----:R-:W-:-:S05]  /*2810*/  FADD R70, R32, R117 ;  /* 0x0000007520467221 */ /* 0x001fca0000000000 */
[----:B------:R0:W-:Y:S01]  /*2820*/  MUFU.EX2 R51, R36 ;  /* 0x0000002400337308 */ /* 0x0001e20000000800 */
[----:B------:R-:W-:-:S04]  /*2830*/  FADD R119, R33, R70 ;  /* 0x0000004621777221 */ /* 0x000fc80000000000 */
[----:B0-----:R-:W-:-:S03]  /*2840*/  FADD R36, R34, R119 ;  /* 0x0000007722247221 */ /* 0x001fc60000000000 */
[----:B------:R0:W-:Y:S02]  /*2850*/  MUFU.EX2 R68, R53 ;  /* 0x0000003500447308 */ /* 0x0001e40000000800 */
[----:B0-----:R-:W-:-:S06]  /*2860*/  FADD R53, R35, R36 ;  /* 0x0000002423357221 */ /* 0x001fcc0000000000 */
[----:B------:R-:W0:Y:S01]  /*2870*/  MUFU.EX2 R41, R41 ;  /* 0x0000002900297308 */ /* 0x000e220000000800 */
[----:B------:R-:W-:Y:S01]  /*2880*/  FADD R36, R38, R53 ;  /* 0x0000003526247221 */ /* 0x000fe20000000000 */
[----:B------:R-:W-:-:S03]  /*2890*/  FMUL R117, R55, 1.4426950216293334961 ;  /* 0x3fb8aa3b37757820 */ /* 0x000fc60000400000 */
[----:B------:R-:W-:Y:S01]  /*28a0*/  FADD R53, R37, R36 ;  /* 0x0000002425357221 */ /* 0x000fe20000000000 */
[----:B------:R-:W-:-:S03]  /*28b0*/  FMUL R55, R56, 1.4426950216293334961 ;  /* 0x3fb8aa3b38377820 */ /* 0x000fc60000400000 */
[----:B------:R-:W-:Y:S01]  /*28c0*/  FADD R56, R40, R53 ;  /* 0x0000003528387221 */ /* 0x000fe20000000000 */
[----:B------:R-:W1:Y:S03]  /*28d0*/  MUFU.EX2 R43, R43 ;  /* 0x0000002b002b7308 */ /* 0x000e660000000800 */
[----:B------:R-:W-:-:S04]  /*28e0*/  FADD R53, R39, R56 ;  /* 0x0000003827357221 */ /* 0x000fc80000000000 */
[----:B------:R-:W-:Y:S01]  /*28f0*/  FADD R70, R42, R53 ;  /* 0x000000352a467221 */ /* 0x000fe20000000000 */
[----:B------:R-:W3:Y:S03]  /*2900*/  MUFU.EX2 R45, R45 ;  /* 0x0000002d002d7308 */ /* 0x000ee60000000800 */
[----:B0-----:R-:W-:-:S04]  /*2910*/  FADD R53, R41, R70 ;  /* 0x0000004629357221 */ /* 0x001fc80000000000 */
[----:B------:R-:W-:Y:S01]  /*2920*/  FADD R70, R44, R53 ;  /* 0x000000352c467221 */ /* 0x000fe20000000000 */
[----:B------:R-:W0:Y:S01]  /*2930*/  MUFU.EX2 R47, R47 ;  /* 0x0000002f002f7308 */ /* 0x000e220000000800 */
[----:B------:R-:W-:Y:S02]  /*2940*/  FFMA R36, R58, UR14, -R71 ;  /* 0x0000000e3a247c23 */ /* 0x000fe40008000847 */
[----:B-1----:R-:W-:-:S05]  /*2950*/  FADD R53, R43, R70 ;  /* 0x000000462b357221 */ /* 0x002fca0000000000 */
[----:B------:R1:W-:Y:S01]  /*2960*/  MUFU.EX2 R58, R57 ;  /* 0x00000039003a7308 */ /* 0x0003e20000000800 */
[----:B------:R-:W-:Y:S01]  /*2970*/  FMUL R36, R36, 1.4426950216293334961 ;  /* 0x3fb8aa3b24247820 */ /* 0x000fe20000400000 */
[----:B-1----:R-:W-:Y:S01]  /*2980*/  FMUL R57, R60, 1.4426950216293334961 ;  /* 0x3fb8aa3b3c397820 */ /* 0x002fe20000400000 */
[----:B------:R-:W-:-:S05]  /*2990*/  FADD R60, R46, R53 ;  /* 0x000000352e3c7221 */ /* 0x000fca0000000000 */
[----:B------:R-:W1:Y:S01]  /*29a0*/  MUFU.EX2 R49, R49 ;  /* 0x0000003100317308 */ /* 0x000e620000000800 */
[----:B---3--:R-:W-:-:S07]  /*29b0*/  FADD R53, R45, R60 ;  /* 0x0000003c2d357221 */ /* 0x008fce0000000000 */
[----:B------:R3:W-:Y:S02]  /*29c0*/  MUFU.EX2 R56, R36 ;  /* 0x0000002400387308 */ /* 0x0007e40000000800 */
[----:B---3--:R-:W-:-:S04]  /*29d0*/  FADD R36, R48, R53 ;  /* 0x0000003530247221 */ /* 0x008fc80000000000 */
[----:B0-----:R-:W-:Y:S02]  /*29e0*/  FADD R53, R47, R36 ;  /* 0x000000242f357221 */ /* 0x001fe40000000000 */
[----:B------:R-:W0:Y:S02]  /*29f0*/  MUFU.EX2 R54, R54 ;  /* 0x0000003600367308 */ /* 0x000e240000000800 */
[----:B------:R-:W-:-:S04]  /*2a00*/  FADD R36, R50, R53 ;  /* 0x0000003532247221 */ /* 0x000fc80000000000 */
[----:B-1----:R-:W-:Y:S02]  /*2a10*/  FADD R53, R49, R36 ;  /* 0x0000002431357221 */ /* 0x002fe40000000000 */
[----:B------:R-:W1:Y:S02]  /*2a20*/  MUFU.EX2 R117, R117 ;  /* 0x0000007500757308 */ /* 0x000e640000000800 */
[----:B------:R-:W-:-:S04]  /*2a30*/  FADD R36, R52, R53 ;  /* 0x0000003534247221 */ /* 0x000fc80000000000 */
[----:B------:R-:W-:Y:S02]  /*2a40*/  FADD R53, R51, R36 ;  /* 0x0000002433357221 */ /* 0x000fe40000000000 */
[----:B------:R-:W3:Y:S01]  /*2a50*/  MUFU.EX2 R55, R55 ;  /* 0x0000003700377308 */ /* 0x000ee20000000800 */
[----:B------:R-:W-:Y:S01]  /*2a60*/  F2FP.F16.F32.PACK_AB R6, R8, R7 ;  /* 0x000000070806723e */ /* 0x000fe200000000ff */
[----:B------:R-:W-:Y:S01]  /*2a70*/  FADD R53, R68, R53 ;  /* 0x0000003544357221 */ /* 0x000fe20000000000 */
[----:B------:R-:W-:Y:S02]  /*2a80*/  F2FP.F16.F32.PACK_AB R7, R10, R9 ;  /* 0x000000090a07723e */ /* 0x000fe400000000ff */
[----:B------:R-:W-:Y:S01]  /*2a90*/  F2FP.F16.F32.PACK_AB R9, R14, R13 ;  /* 0x0000000d0e09723e */ /* 0x000fe200000000ff */
[----:B0-----:R-:W-:Y:S02]  /*2aa0*/  FADD R14, R54, R53 ;  /* 0x00000035360e7221 */ /* 0x001fe40000000000 */
[----:B------:R-:W0:Y:S01]  /*2ab0*/  MUFU.EX2 R59, R59 ;  /* 0x0000003b003b7308 */ /* 0x000e220000000800 */
[----:B------:R-:W-:Y:S01]  /*2ac0*/  F2FP.F16.F32.PACK_AB R10, R16, R15 ;  /* 0x0000000f100a723e */ /* 0x000fe200000000ff */
[----:B------:R-:W-:Y:S01]  /*2ad0*/  FMUL R60, R61, 1.4426950216293334961 ;  /* 0x3fb8aa3b3d3c7820 */ /* 0x000fe20000400000 */
[----:B-1----:R-:W-:Y:S01]  /*2ae0*/  FADD R16, R117, R14 ;  /* 0x0000000e75107221 */ /* 0x002fe20000000000 */
[----:B------:R-:W-:-:S02]  /*2af0*/  F2FP.F16.F32.PACK_AB R8, R12, R11 ;  /* 0x0000000b0c08723e */ /* 0x000fc400000000ff */
[----:B------:R-:W-:Y:S02]  /*2b00*/  F2FP.F16.F32.PACK_AB R12, R20, R19 ;  /* 0x00000013140c723e */ /* 0x000fe400000000ff */
[----:B------:R-:W1:Y:S01]  /*2b10*/  MUFU.EX2 R57, R57 ;  /* 0x0000003900397308 */ /* 0x000e620000000800 */
[----:B---3--:R-:W-:Y:S01]  /*2b20*/  FADD R19, R55, R16 ;  /* 0x0000001037137221 */ /* 0x008fe20000000000 */
[----:B------:R-:W-:Y:S01]  /*2b30*/  FMUL R61, R62, 1.4426950216293334961 ;  /* 0x3fb8aa3b3e3d7820 */ /* 0x000fe20000400000 */
[----:B------:R-:W-:Y:S01]  /*2b40*/  F2FP.F16.F32.PACK_AB R13, R22, R21 ;  /* 0x00000015160d723e */ /* 0x000fe200000000ff */
[----:B------:R-:W-:Y:S01]  /*2b50*/  FMUL R62, R63, 1.4426950216293334961 ;  /* 0x3fb8aa3b3f3e7820 */ /* 0x000fe20000400000 */
[----:B------:R-:W-:Y:S01]  /*2b60*/  FADD R21, R58, R19 ;  /* 0x000000133a157221 */ /* 0x000fe20000000000 */
[----:B------:R-:W-:Y:S02]  /*2b70*/  F2FP.F16.F32.PACK_AB R20, R38, R35 ;  /* 0x000000232614723e */ /* 0x000fe400000000ff */
[----:B------:R-:W3:Y:S01]  /*2b80*/  MUFU.EX2 R60, R60 ;  /* 0x0000003c003c7308 */ /* 0x000ee20000000800 */
[----:B------:R-:W-:Y:S01]  /*2b90*/  FMUL R63, R64, 1.4426950216293334961 ;  /* 0x3fb8aa3b403f7820 */ /* 0x000fe20000400000 */
[----:B------:R-:W-:Y:S01]  /*2ba0*/  FMUL R36, R65, 1.4426950216293334961 ;  /* 0x3fb8aa3b41247820 */ /* 0x000fe20000400000 */
[----:B------:R-:W-:Y:S01]  /*2bb0*/  FMUL R53, R66, 1.4426950216293334961 ;  /* 0x3fb8aa3b42357820 */ /* 0x000fe20000400000 */
[----:B------:R-:W-:Y:S01]  /*2bc0*/  FMUL R38, R67, 1.4426950216293334961 ;  /* 0x3fb8aa3b43267820 */ /* 0x000fe20000400000 */
[----:B------:R-:W-:-:S03]  /*2bd0*/  FADD R22, R56, R21 ;  /* 0x0000001538167221 */ /* 0x000fc60000000000 */
[----:B------:R-:W4:Y:S01]  /*2be0*/  MUFU.EX2 R61, R61 ;  /* 0x0000003d003d7308 */ /* 0x000f220000000800 */
[----:B------:R-:W-:Y:S01]  /*2bf0*/  F2FP.F16.F32.PACK_AB R14, R24, R23 ;  /* 0x00000017180e723e */ /* 0x000fe200000000ff */
[----:B0-----:R-:W-:Y:S01]  /*2c00*/  FADD R24, R59, R22 ;  /* 0x000000163b187221 */ /* 0x001fe20000000000 */
[----:B------:R-:W-:-:S05]  /*2c10*/  F2FP.F16.F32.PACK_AB R16, R28, R27 ;  /* 0x0000001b1c10723e */ /* 0x000fca00000000ff */
[----:B------:R-:W0:Y:S01]  /*2c20*/  MUFU.EX2 R62, R62 ;  /* 0x0000003e003e7308 */ /* 0x000e220000000800 */
[----:B-1----:R-:W-:Y:S01]  /*2c30*/  FADD R27, R57, R24 ;  /* 0x00000018391b7221 */ /* 0x002fe20000000000 */
[----:B------:R-:W-:-:S06]  /*2c40*/  F2FP.F16.F32.PACK_AB R11, R18, R17 ;  /* 0x00000011120b723e */ /* 0x000fcc00000000ff */
[----:B------:R-:W-:Y:S01]  /*2c50*/  MUFU.EX2 R63, R63 ;  /* 0x0000003f003f7308 */ /* 0x000fe20000000800 */
[----:B------:R-:W-:-:S07]  /*2c60*/  F2FP.F16.F32.PACK_AB R17, R30, R29 ;  /* 0x0000001d1e11723e */ /* 0x000fce00000000ff */
[----:B------:R-:W1:Y:S08]  /*2c70*/  MUFU.EX2 R36, R36 ;  /* 0x0000002400247308 */ /* 0x000e700000000800 */
[----:B------:R-:W-:Y:S08]  /*2c80*/  MUFU.EX2 R53, R53 ;  /* 0x0000003500357308 */ /* 0x000ff00000000800 */
[----:B------:R-:W1:Y:S01]  /*2c90*/  MUFU.EX2 R38, R38 ;  /* 0x0000002600267308 */ /* 0x000e620000000800 */
[----:B---3--:R-:W-:Y:S01]  /*2ca0*/  FADD R30, R60, R27 ;  /* 0x0000001b3c1e7221 */ /* 0x008fe20000000000 */
[----:B------:R-:W-:-:S03]  /*2cb0*/  F2FP.F16.F32.PACK_AB R19, R34, R33 ;  /* 0x000000212213723e */ /* 0x000fc600000000ff */
[----:B----4-:R-:W-:Y:S01]  /*2cc0*/  FADD R33, R61, R30 ;  /* 0x0000001e3d217221 */ /* 0x010fe20000000000 */
[----:B------:R-:W-:Y:S02]  /*2cd0*/  F2FP.F16.F32.PACK_AB R21, R40, R37 ;  /* 0x000000252815723e */ /* 0x000fe400000000ff */
[----:B------:R-:W-:Y:S01]  /*2ce0*/  F2FP.F16.F32.PACK_AB R15, R26, R25 ;  /* 0x000000191a0f723e */ /* 0x000fe200000000ff */
[----:B0-----:R-:W-:Y:S01]  /*2cf0*/  FADD R40, R62, R33 ;  /* 0x000000213e287221 */ /* 0x001fe20000000000 */
[----:B------:R-:W-:Y:S02]  /*2d00*/  F2FP.F16.F32.PACK_AB R18, R32, R31 ;  /* 0x0000001f2012723e */ /* 0x000fe400000000ff */
[----:B------:R-:W-:Y:S02]  /*2d10*/  F2FP.F16.F32.PACK_AB R22, R42, R39 ;  /* 0x000000272a16723e */ /* 0x000fe400000000ff */
[----:B------:R-:W-:Y:S02]  /*2d20*/  F2FP.F16.F32.PACK_AB R23, R44, R41 ;  /* 0x000000292c17723e */ /* 0x000fe400000000ff */
[----:B------:R-:W-:-:S02]  /*2d30*/  F2FP.F16.F32.PACK_AB R24, R46, R43 ;  /* 0x0000002b2e18723e */ /* 0x000fc400000000ff */
[----:B------:R-:W-:Y:S02]  /*2d40*/  F2FP.F16.F32.PACK_AB R25, R48, R45 ;  /* 0x0000002d3019723e */ /* 0x000fe400000000ff */
[----:B------:R-:W-:Y:S02]  /*2d50*/  F2FP.F16.F32.PACK_AB R26, R50, R47 ;  /* 0x0000002f321a723e */ /* 0x000fe400000000ff */
[----:B------:R-:W-:Y:S02]  /*2d60*/  F2FP.F16.F32.PACK_AB R27, R52, R49 ;  /* 0x00000031341b723e */ /* 0x000fe400000000ff */
[----:B------:R-:W-:Y:S02]  /*2d70*/  F2FP.F16.F32.PACK_AB R28, R68, R51 ;  /* 0x00000033441c723e */ /* 0x000fe400000000ff */
[----:B------:R-:W-:Y:S02]  /*2d80*/  F2FP.F16.F32.PACK_AB R29, R117, R54 ;  /* 0x00000036751d723e */ /* 0x000fe400000000ff */
[----:B------:R-:W-:-:S02]  /*2d90*/  F2FP.F16.F32.PACK_AB R30, R58, R55 ;  /* 0x000000373a1e723e */ /* 0x000fc400000000ff */
[----:B------:R-:W-:Y:S02]  /*2da0*/  F2FP.F16.F32.PACK_AB R31, R59, R56 ;  /* 0x000000383b1f723e */ /* 0x000fe400000000ff */
[----:B------:R-:W-:Y:S02]  /*2db0*/  F2FP.F16.F32.PACK_AB R32, R60, R57 ;  /* 0x000000393c20723e */ /* 0x000fe400000000ff */
[----:B------:R-:W-:Y:S02]  /*2dc0*/  F2FP.F16.F32.PACK_AB R33, R62, R61 ;  /* 0x0000003d3e21723e */ /* 0x000fe400000000ff */
[----:B-1----:R-:W-:Y:S02]  /*2dd0*/  F2FP.F16.F32.PACK_AB R34, R36, R63 ;  /* 0x0000003f2422723e */ /* 0x002fe400000000ff */
[----:B------:R-:W-:Y:S01]  /*2de0*/  F2FP.F16.F32.PACK_AB R35, R38, R53 ;  /* 0x000000352623723e */ /* 0x000fe200000000ff */
[----:B--2---:R-:W-:Y:S06]  /*2df0*/  @!P2 BRA `(.L_x_9) ;  /* 0x000000000004a947 */ /* 0x004fec0003800000 */
[----:B------:R0:W-:Y:S02]  /*2e00*/  STTM.x32 tmem[UR12+0x50], R4 ;  /* 0x00005004000079ed */ /* 0x0001e400082c000c */
.L_x_9:
[C---:B------:R-:W-:Y:S01]  /*2e10*/  LOP3.LUT R70, R2.reuse, 0x20, RZ, 0x3c, !PT ;  /* 0x0000002002467812 */ /* 0x040fe200078e3cff */
[----:B-----5:R1:W-:Y:S01]  /*2e20*/  STS.U16 [R2+UR11+0x1000], R115 ;  /* 0x0010007302007988 */ /* 0x0203e2000800040b */
[C---:B------:R-:W-:Y:S01]  /*2e30*/  LOP3.LUT R69, R2.reuse, 0x40, RZ, 0x3c, !PT ;  /* 0x0000004002457812 */ /* 0x040fe200078e3cff */
[----:B0-----:R-:W-:Y:S01]  /*2e40*/  FADD R4, -R71, -INF ;  /* 0xff80000047047421 */ /* 0x001fe20000000100 */
[----:B------:R-:W-:Y:S01]  /*2e50*/  LOP3.LUT R68, R2, 0x60, RZ, 0x3c, !PT ;  /* 0x0000006002447812 */ /* 0x000fe200078e3cff */
[----:B------:R1:W-:Y:S01]  /*2e60*/  STS.U16 [R2+UR11+0x1400], R113 ;  /* 0x0014007102007988 */ /* 0x0003e2000800040b */
[----:B------:R-:W-:Y:S01]  /*2e70*/  UIADD3 UR14, UPT, UPT, UR16, -0x40, URZ ;  /* 0xffffffc0100e7890 */ /* 0x000fe2000fffe0ff */
[----:B------:R-:W-:Y:S01]  /*2e80*/  FMUL R20, R4, 1.4426950216293334961 ;  /* 0x3fb8aa3b04147820 */ /* 0x000fe20000400000 */
[----:B------:R-:W-:Y:S01]  /*2e90*/  FADD R63, R63, R40 ;  /* 0x000000283f3f7221 */ /* 0x000fe20000000000 */
[----:B------:R1:W-:Y:S04]  /*2ea0*/  STS.U16 [R70+UR11+0x1100], R111 ;  /* 0x0011006f46007988 */ /* 0x0003e8000800040b */
[----:B------:R1:W-:Y:S01]  /*2eb0*/  STS.U16 [R70+UR11+0x1500], R73 ;  /* 0x0015004946007988 */ /* 0x0003e2000800040b */
[----:B------:R-:W0:Y:S03]  /*2ec0*/  MUFU.EX2 R20, R20 ;  /* 0x0000001400147308 */ /* 0x000e260000000800 */
[----:B------:R1:W-:Y:S04]  /*2ed0*/  STS.U16 [R69+UR11+0x1200], R72 ;  /* 0x0012004845007988 */ /* 0x0003e8000800040b */
[----:B------:R1:W-:Y:S04]  /*2ee0*/  STS.U16 [R69+UR11+0x1600], R74 ;  /* 0x0016004a45007988 */ /* 0x0003e8000800040b */
[----:B------:R1:W-:Y:S04]  /*2ef0*/  STS.U16 [R68+UR11+0x1300], R109 ;  /* 0x0013006d44007988 */ /* 0x0003e8000800040b */
[----:B------:R1:W-:Y:S01]  /*2f00*/  STS.U16 [R68+UR11+0x1700], R75 ;  /* 0x0017004b44007988 */ /* 0x0003e2000800040b */
[----:B------:R-:W2:Y:S02]  /*2f10*/  FENCE.VIEW.ASYNC.T ;  /* 0x00000000000073c6 */ /* 0x000ea40000000200 */
[----:B--2---:R-:W-:Y:S06]  /*2f20*/  BAR.SYNC.DEFER_BLOCKING 0x0 ;  /* 0x0000000000007b1d */ /* 0x004fec0000010000 */
[----:B------:R-:W2:Y:S01]  /*2f30*/  LDTM.x16 R4, tmem[UR12] ;  /* 0x0000000c000479ee */ /* 0x000ea20008240000 */
[----:B------:R-:W-:Y:S01]  /*2f40*/  NOP ;  /* 0x0000000000007918 */ /* 0x000fe20000000000 */
[----:B01----:R-:W-:Y:S05]  /*2f50*/  @!P2 BRA `(.L_x_10) ;  /* 0x000000000044a947 */ /* 0x003fea0003800000 */
[C---:B--2---:R-:W-:Y:S01]  /*2f60*/  FMUL R4, R20.reuse, R4 ;  /* 0x0000000414047220 */ /* 0x044fe20000400000 */
[C---:B------:R-:W-:Y:S01]  /*2f70*/  FMUL R5, R20.reuse, R5 ;  /* 0x0000000514057220 */ /* 0x040fe20000400000 */
        /* <DEDUP_REMOVED lines=13> */
[----:B------:R-:W-:-:S04]  /*3050*/  FMUL R19, R20, R19 ;  /* 0x0000001314137220 */ /* 0x000fc80000400000 */
[----:B------:R0:W-:Y:S03]  /*3060*/  STTM.x16 tmem[UR12], R4 ;  /* 0x00000004000079ed */ /* 0x0001e6000824000c */
.L_x_10:
[----:B--2---:R-:W1:Y:S02]  /*3070*/  FENCE.VIEW.ASYNC.T ;  /* 0x00000000000073c6 */ /* 0x004e640000000200 */
[----:B-1----:R-:W-:Y:S01]  /*3080*/  BAR.SYNC.DEFER_BLOCKING 0x0 ;  /* 0x0000000000007b1d */ /* 0x002fe20000010000 */
[----:B------:R-:W-:Y:S01]  /*3090*/  FADD R36, R36, R63 ;  /* 0x0000003f24247221 */ /* 0x000fe20000000000 */
[----:B------:R-:W-:Y:S02]  /*30a0*/  UISETP.GE.AND UP1, UPT, UR14, 0x1, UPT ;  /* 0x000000010e00788c */ /* 0x000fe4000bf26270 */
[----:B------:R-:W-:Y:S01]  /*30b0*/  UIADD3 UR15, UPT, UPT, UR10, 0x50, URZ ;  /* 0x000000500a0f7890 */ /* 0x000fe2000fffe0ff */
[----:B------:R-:W-:-:S04]  /*30c0*/  FADD R53, R53, R36 ;  /* 0x0000002435357221 */ /* 0x000fc80000000000 */
[----:B------:R-:W-:-:S04]  /*30d0*/  FADD R53, R38, R53 ;  /* 0x0000003526357221 */ /* 0x000fc80000000000 */
[----:B------:R-:W-:Y:S01]  /*30e0*/  FADD R53, R20, R53 ;  /* 0x0000003514357221 */ /* 0x000fe20000000000 */
[----:B------:R1:W-:Y:S06]  /*30f0*/  MEMBAR.ALL.CTA ;  /* 0x0000000000007992 */ /* 0x0003ec0000008000 */
[----:B-1----:R-:W1:Y:S02]  /*3100*/  FENCE.VIEW.ASYNC.S ;  /* 0x00000000000073c6 */ /* 0x002e640000000000 */
[----:B-1----:R-:W-:Y:S06]  /*3110*/  BAR.SYNC.DEFER_BLOCKING 0x0 ;  /* 0x0000000000007b1d */ /* 0x002fec0000010000 */
[----:B------:R-:W-:Y:S05]  /*3120*/  @!P3 BRA `(.L_x_11) ;  /* 0x000000000074b947 */ /* 0x000fea0003800000 */
[----:B------:R-:W-:Y:S02]  /*3130*/  UIADD3 UR4, UPT, UPT, UR11, 0x1000, URZ ;  /* 0x000010000b047890 */ /* 0x000fe4000fffe0ff */
[----:B------:R-:W-:Y:S02]  /*3140*/  UIADD3 UR8, UPT, UPT, UR10, 0x58, URZ ;  /* 0x000000580a087890 */ /* 0x000fe4000fffe0ff */
[----:B------:R-:W-:Y:S02]  /*3150*/  USHF.R.U32.HI UR4, URZ, 0x4, UR4 ;  /* 0x00000004ff047899 */ /* 0x000fe40008011604 */
[----:B------:R-:W-:Y:S02]  /*3160*/  UIADD3 UR19, UPT, UPT, UR10, 0x60, URZ ;  /* 0x000000600a137890 */ /* 0x000fe4000fffe0ff */
[----:B------:R-:W-:Y:S02]  /*3170*/  USGXT.U32 UR16, UR4, 0xe ;  /* 0x0000000e0410789a */ /* 0x000fe40008000000 */
[----:B------:R-:W-:-:S02]  /*3180*/  UIADD3 UR26, UPT, UPT, UR10, 0x68, URZ ;  /* 0x000000680a1a7890 */ /* 0x000fc4000fffe0ff */
[----:B------:R-:W-:Y:S01]  /*3190*/  UIADD3 UR28, UP2, UPT, UR16, 0x2, URZ ;  /* 0x00000002101c7890 */ /* 0x000fe2000ff5e0ff */
[----:B------:R-:W-:Y:S01]  /*31a0*/  UMOV UR4, URZ ;  /* 0x000000ff00047c82 */ /* 0x000fe20008000000 */
[----:B------:R-:W-:Y:S02]  /*31b0*/  UMOV UR30, 0x0 ;  /* 0x00000000001e7882 */ /* 0x000fe40000000000 */
[----:B------:R-:W-:Y:S01]  /*31c0*/  UIADD3.X UR29, UPT, UPT, UR4, 0x40004040, URZ, UP2, !UPT ;  /* 0x40004040041d7890 */ /* 0x000fe200097fe4ff */
[----:B------:R-:W-:Y:S01]  /*31d0*/  UMOV UR31, 0x8040010 ;  /* 0x08040010001f7882 */ /* 0x000fe20000000000 */
[----:B------:R-:W-:Y:S02]  /*31e0*/  UMOV UR17, 0x40004040 ;  /* 0x4000404000117882 */ /* 0x000fe40000000000 */
[----:B------:R-:W-:Y:S01]  /*31f0*/  UIADD3.64 UR22, UPT, UPT, UR28, 0x2, URZ ;  /* 0x000000021c167897 */ /* 0x000fe2000fffe0ff */
[----:B------:R1:W-:Y:S01]  /*3200*/  UTCHMMA tmem[UR15], gdesc[UR16], tmem[UR10], tmem[UR30], idesc[UR31], UPT ;  /* 0x00ff1e100f0079ea */ /* 0x0003e2000b80000a */
[----:B------:R-:W-:Y:S01]  /*3210*/  UIADD3.64 UR24, UPT, UPT, UR28, 0x4, URZ ;  /* 0x000000041c187897 */ /* 0x000fe2000fffe0ff */
[----:B------:R-:W-:Y:S01]  /*3220*/  UMOV UR32, 0x0 ;  /* 0x0000000000207882 */ /* 0x000fe20000000000 */
[----:B------:R-:W-:Y:S01]  /*3230*/  UMOV UR33, 0x8040010 ;  /* 0x0804001000217882 */ /* 0x000fe20000000000 */
[----:B------:R-:W-:Y:S01]  /*3240*/  UMOV UR34, 0x0 ;  /* 0x0000000000227882 */ /* 0x000fe20000000000 */
[----:B------:R-:W-:Y:S01]  /*3250*/  UMOV UR35, 0x8040010 ;  /* 0x0804001000237882 */ /* 0x000fe20000000000 */
[----:B------:R-:W-:Y:S01]  /*3260*/  UMOV UR4, UR13 ;  /* 0x0000000d00047c82 */ /* 0x000fe20008000000 */
[----:B------:R-:W-:Y:S01]  /*3270*/  UMOV UR5, URZ ;  /* 0x000000ff00057c82 */ /* 0x000fe20008000000 */
[----:B------:R-:W-:Y:S01]  /*3280*/  UMOV UR36, 0x0 ;  /* 0x0000000000247882 */ /* 0x000fe20000000000 */
[----:B------:R-:W-:Y:S01]  /*3290*/  UMOV UR37, 0x8040010 ;  /* 0x0804001000257882 */ /* 0x000fe20000000000 */
[----:B------:R1:W-:Y:S01]  /*32a0*/  UTCHMMA tmem[UR8], gdesc[UR28], tmem[UR10], tmem[UR32], idesc[UR33], UPT ;  /* 0x00ff201c080079ea */ /* 0x0003e2000b80000a */
[----:B------:R-:W-:Y:S01]  /*32b0*/  UMOV UR4, UR4 ;  /* 0x0000000400047c82 */ /* 0x000fe20008000000 */
[----:B------:R1:W-:Y:S01]  /*32c0*/  UTCHMMA tmem[UR19], gdesc[UR22], tmem[UR10], tmem[UR34], idesc[UR35], UPT ;  /* 0x00ff2216130079ea */ /* 0x0003e2000b80000a */
[----:B------:R1:W-:Y:S01]  /*32d0*/  UTCHMMA tmem[UR26], gdesc[UR24], tmem[UR10], tmem[UR36], idesc[UR37], UPT ;  /* 0x00ff24181a0079ea */ /* 0x0003e2000b80000a */
[----:B------:R1:W-:Y:S01]  /*32e0*/  UTCBAR [UR4], URZ ;  /* 0x000000ff040073e9 */ /* 0x0003e200080000ff */
[----:B------:R-:W-:Y:S01]  /*32f0*/  NOP ;  /* 0x0000000000007918 */ /* 0x000fe20000000000 */
.L_x_11:
[----:B------:R-:W-:Y:S01]  /*3300*/  FSEL R71, R71, -INF , P2 ;  /* 0xff80000047477808 */ /* 0x000fe20001000000 */
[----:B-1----:R-:W-:Y:S01]  /*3310*/  UMOV UR4, URZ ;  /* 0x000000ff00047c82 */ /* 0x002fe20008000000 */
[----:B------:R-:W-:Y:S01]  /*3320*/  FSEL R72, R53, 1, P2 ;  /* 0x3f80000035487808 */ /* 0x000fe20001000000 */
[----:B------:R-:W-:Y:S06]  /*3330*/  BRA.U !UP1, `(.L_x_12) ;  /* 0x0000002109b07547 */ /* 0x000fec000b800000 */
[----:B------:R-:W-:Y:S01]  /*3340*/  UIADD3 UR4, UPT, UPT, UR11, 0x2000, URZ ;  /* 0x000020000b047890 */ /* 0x000fe2000fffe0ff */
[----:B------:R-:W-:Y:S01]  /*3350*/  SHF.L.U32 R74, R3, 0x6, RZ ;  /* 0x00000006034a7819 */ /* 0x000fe200000006ff */
[----:B------:R-:W-:Y:S01]  /*3360*/  USHF.R.U32.HI UR5, URZ, 0x4, UR11 ;  /* 0x00000004ff057899 */ /* 0x000fe2000801160b */
[----:B------:R-:W-:Y:S01]  /*3370*/  HFMA2 R75, -RZ, RZ, 0, 0 ;  /* 0x00000000ff4b7431 */ /* 0x000fe200000001ff */
[----:B------:R-:W-:Y:S01]  /*3380*/  USHF.R.U32.HI UR4, URZ, 0x4, UR4 ;  /* 0x00000004ff047899 */ /* 0x000fe20008011604 */
[----:B------:R-:W-:Y:S01]  /*3390*/  MOV R108, R71 ;  /* 0x00000047006c7202 */ /* 0x000fe20000000f00 */
[----:B------:R-:W-:Y:S01]  /*33a0*/  USHF.L.U32 UR24, UR9, 0x6, URZ ;  /* 0x0000000609187899 */ /* 0x000fe200080006ff */
[----:B------:R-:W-:Y:S01]  /*33b0*/  MOV R73, R74 ;  /* 0x0000004a00497202 */ /* 0x000fe20000000f00 */
[----:B------:R-:W-:Y:S02]  /*33c0*/  USGXT.U32 UR23, UR4, 0xe ;  /* 0x0000000e0417789a */ /* 0x000fe40008000000 */
[----:B------:R-:W-:-:S02]  /*33d0*/  USGXT.U32 UR5, UR5, 0xe ;  /* 0x0000000e0505789a */ /* 0x000fc40008000000 */
[----:B------:R-:W-:Y:S01]  /*33e0*/  UIADD3 UR28, UP2, UPT, UR23, 0x2, URZ ;  /* 0x00000002171c7890 */ /* 0x000fe2000ff5e0ff */
[----:B------:R-:W-:Y:S01]  /*33f0*/  MOV R3, UR24 ;  /* 0x0000001800037c02 */ /* 0x000fe20008000f00 */
[----:B------:R-:W-:Y:S01]  /*3400*/  UMOV UR4, URZ ;  /* 0x000000ff00047c82 */ /* 0x000fe20008000000 */
[----:B------:R-:W-:Y:S02]  /*3410*/  USHF.R.U32.HI UR22, URZ, 0x4, UR6 ;  /* 0x00000004ff167899 */ /* 0x000fe40008011606 */
[----:B------:R-:W-:Y:S02]  /*3420*/  UIADD3.X UR29, UPT, UPT, UR4, 0x40004040, URZ, UP2, !UPT ;  /* 0x40004040041d7890 */ /* 0x000fe400097fe4ff */
[----:B------:R-:W-:Y:S02]  /*3430*/  ULOP3.LUT UR26, UR5, 0x800000, URZ, 0xfc, !UPT ;  /* 0x00800000051a7892 */ /* 0x000fe4000f8efcff */
[----:B------:R-:W-:Y:S01]  /*3440*/  UISETP.NE.U32.AND UP1, UPT, UR18, URZ, UPT ;  /* 0x000000ff1200728c */ /* 0x000fe2000bf25070 */
[----:B------:R-:W1:Y:S01]  /*3450*/  LDCU UR36, c[0x0][0x3a8] ;  /* 0x00007500ff2477ac */ /* 0x000e620008000800 */
[----:B------:R-:W-:-:S02]  /*3460*/  USGXT.U32 UR22, UR22, 0xe ;  /* 0x0000000e1616789a */ /* 0x000fc40008000000 */
[----:B------:R-:W-:Y:S02]  /*3470*/  UIADD3.64 UR30, UPT, UPT, UR28, 0x2, URZ ;  /* 0x000000021c1e7897 */ /* 0x000fe4000fffe0ff */
[----:B------:R-:W-:Y:S01]  /*3480*/  UIADD3.64 UR32, UPT, UPT, UR28, 0x4, URZ ;  /* 0x000000041c207897 */ /* 0x000fe2000fffe0ff */
[----:B------:R-:W-:Y:S01]  /*3490*/  UMOV UR25, 0x1 ;  /* 0x0000000100197882 */ /* 0x000fe20000000000 */
[----:B------:R-:W-:Y:S01]  /*34a0*/  UMOV UR5, URZ ;  /* 0x000000ff00057c82 */ /* 0x000fe20008000000 */
[----:B------:R-:W-:-:S09]  /*34b0*/  UMOV UR6, URZ ;  /* 0x000000ff00067c82 */ /* 0x000fd20008000000 */
.L_x_17:
[----:B0-----:R-:W-:-:S04]  /*34c0*/  IMAD.WIDE R4, R73, 0x2, R90 ;  /* 0x0000000249047825 */ /* 0x001fc800078e025a */
[C---:B------:R-:W-:Y:S02]  /*34d0*/  IMAD.WIDE R6, R73.reuse, 0x2, R88 ;  /* 0x0000000249067825 */ /* 0x040fe400078e0258 */
[----:B------:R-:W2:Y:S02]  /*34e0*/  LDG.E.U16 R5, desc[UR20][R4.64] ;  /* 0x0000001404057981 */ /* 0x000ea4000c1e1500 */
[C---:B------:R-:W-:Y:S02]  /*34f0*/  IMAD.WIDE R8, R73.reuse, 0x2, R86 ;  /* 0x0000000249087825 */ /* 0x040fe400078e0256 */
[----:B------:R-:W3:Y:S02]  /*3500*/  LDG.E.U16 R7, desc[UR20][R6.64] ;  /* 0x0000001406077981 */ /* 0x000ee4000c1e1500 */
[C---:B------:R-:W-:Y:S02]  /*3510*/  IMAD.WIDE R10, R73.reuse, 0x2, R84 ;  /* 0x00000002490a7825 */ /* 0x040fe400078e0254 */
[----:B------:R-:W4:Y:S02]  /*3520*/  LDG.E.U16 R9, desc[UR20][R8.64] ;  /* 0x0000001408097981 */ /* 0x000f24000c1e1500 */
[----:B------:R-:W-:-:S02]  /*3530*/  IMAD.WIDE R12, R73, 0x2, R82 ;  /* 0x00000002490c7825 */ /* 0x000fc400078e0252 */
[----:B------:R-:W5:Y:S02]  /*3540*/  LDG.E.U16 R11, desc[UR20][R10.64] ;  /* 0x000000140a0b7981 */ /* 0x000f64000c1e1500 */
[C---:B------:R-:W-:Y:S02]  /*3550*/  IMAD.WIDE R14, R73.reuse, 0x2, R80 ;  /* 0x00000002490e7825 */ /* 0x040fe400078e0250 */
[----:B------:R-:W5:Y:S02]  /*3560*/  LDG.E.U16 R13, desc[UR20][R12.64] ;  /* 0x000000140c0d7981 */ /* 0x000f64000c1e1500 */
[C---:B------:R-:W-:Y:S02]  /*3570*/  IMAD.WIDE R16, R73.reuse, 0x2, R78 ;  /* 0x0000000249107825 */ /* 0x040fe400078e024e */
[----:B------:R-:W5:Y:S02]  /*3580*/  LDG.E.U16 R15, desc[UR20][R14.64] ;  /* 0x000000140e0f7981 */ /* 0x000f64000c1e1500 */
[----:B------:R-:W-:-:S02]  /*3590*/  IMAD.WIDE R18, R73, 0x2, R76 ;  /* 0x0000000249127825 */ /* 0x000fc400078e024c */
[----:B------:R-:W5:Y:S04]  /*35a0*/  LDG.E.U16 R17, desc[UR20][R16.64] ;  /* 0x0000001410117981 */ /* 0x000f68000c1e1500 */
[----:B------:R-:W5:Y:S01]  /*35b0*/  LDG.E.U16 R19, desc[UR20][R18.64] ;  /* 0x0000001412137981 */ /* 0x000f62000c1e1500 */
[----:B------:R-:W-:Y:S02]  /*35c0*/  UMOV UR8, 0x1 ;  /* 0x0000000100087882 */ /* 0x000fe40000000000 */
[----:B------:R-:W-:-:S04]  /*35d0*/  @!UP0 UIADD3 UR8, UPT, UPT, -UR8, 0x100000, URZ ;  /* 0x0010000008088890 */ /* 0x000fc8000fffe1ff */
[----:B------:R-:W-:Y:S02]  /*35e0*/  @!UP0 USHF.L.U32 UR9, UR8, 0xb, URZ ;  /* 0x0000000b08098899 */ /* 0x000fe400080006ff */
[----:B------:R-:W-:Y:S01]  /*35f0*/  @!UP0 USHF.L.U32 UR8, UR8, 0x1, URZ ;  /* 0x0000000108088899 */ /* 0x000fe200080006ff */
[----:B------:R-:W-:Y:S01]  /*3600*/  VOTEU.ALL UP2, P1 ;  /* 0x0000000000ff7886 */ /* 0x000fe20000840000 */
[----:B--2---:R0:W-:Y:S04]  /*3610*/  STS.U16 [R2+UR11+0x1800], R5 ;  /* 0x0018000502007988 */ /* 0x0041e8000800040b */
[----:B---3--:R0:W-:Y:S04]  /*3620*/  STS.U16 [R2+UR11+0x1900], R7 ;  /* 0x0019000702007988 */ /* 0x0081e8000800040b */
[----:B----4-:R0:W-:Y:S04]  /*3630*/  STS.U16 [R2+UR11+0x1a00], R9 ;  /* 0x001a000902007988 */ /* 0x0101e8000800040b */
[----:B-----5:R0:W-:Y:S04]  /*3640*/  STS.U16 [R2+UR11+0x1b00], R11 ;  /* 0x001b000b02007988 */ /* 0x0201e8000800040b */
[----:B------:R0:W-:Y:S04]  /*3650*/  STS.U16 [R2+UR11+0x1c00], R13 ;  /* 0x001c000d02007988 */ /* 0x0001e8000800040b */
[----:B------:R0:W-:Y:S04]  /*3660*/  STS.U16 [R2+UR11+0x1d00], R15 ;  /* 0x001d000f02007988 */ /* 0x0001e8000800040b */
[----:B------:R0:W-:Y:S04]  /*3670*/  STS.U16 [R2+UR11+0x1e00], R17 ;  /* 0x001e001102007988 */ /* 0x0001e8000800040b */
[----:B------:R0:W-:Y:S01]  /*3680*/  STS.U16 [R2+UR11+0x1f00], R19 ;  /* 0x001f001302007988 */ /* 0x0001e2000800040b */
[----:B------:R2:W-:Y:S06]  /*3690*/  MEMBAR.ALL.CTA ;  /* 0x0000000000007992 */ /* 0x0005ec0000008000 */
[----:B--2---:R-:W-:Y:S04]  /*36a0*/  FENCE.VIEW.ASYNC.S ;  /* 0x00000000000073c6 */ /* 0x004fe80000000000 */
[----:B------:R-:W2:Y:S02]  /*36b0*/  FENCE.VIEW.ASYNC.S ;  /* 0x00000000000073c6 */ /* 0x000ea40000000000 */
[----:B--2---:R0:W2:Y:S02]  /*36c0*/  @!UP2 SYNCS.EXCH.64 URZ, [UR11+0x2810], UR8 ;  /* 0x002810080bffa5b2 */ /* 0x0040a40008000100 */
[----:B--2---:R-:W-:Y:S06]  /*36d0*/  BAR.SYNC.DEFER_BLOCKING 0x0 ;  /* 0x0000000000007b1d */ /* 0x004fec0000010000 */
[----:B0-----:R-:W-:Y:S05]  /*36e0*/  BRA.U UP1, `(.L_x_13) ;  /* 0x0000000101307547 */ /* 0x001fea000b800000 */
[----:B------:R-:W-:Y:S01]  /*36f0*/  UIADD3 UR8, UPT, UPT, UR11, 0x2810, URZ ;  /* 0x000028100b087890 */ /* 0x000fe2000fffe0ff */
[----:B------:R-:W-:Y:S01]  /*3700*/  UMOV UR9, URZ ;  /* 0x000000ff00097c82 */ /* 0x000fe20008000000 */
[----:B------:R-:W-:Y:S01]  /*3710*/  UMOV UR18, UR26 ;  /* 0x0000001a00127c82 */ /* 0x000fe20008000000 */
[----:B------:R-:W-:Y:S01]  /*3720*/  UMOV UR19, 0x40004040 ;  /* 0x4000404000137882 */ /* 0x000fe20000000000 */
[----:B------:R-:W-:Y:S01]  /*3730*/  UMOV UR16, UR22 ;  /* 0x0000001600107c82 */ /* 0x000fe20008000000 */
[----:B------:R-:W-:Y:S01]  /*3740*/  UMOV UR17, 0xc0004010 ;  /* 0xc000401000117882 */ /* 0x000fe20000000000 */
[----:B------:R-:W-:Y:S01]  /*3750*/  UMOV UR34, 0x0 ;  /* 0x0000000000227882 */ /* 0x000fe20000000000 */
[----:B------:R-:W-:Y:S01]  /*3760*/  UMOV UR35, 0x8108010 ;  /* 0x0810801000237882 */ /* 0x000fe20000000000 */
[----:B------:R-:W-:Y:S01]  /*3770*/  UMOV UR8, UR8 ;  /* 0x0000000800087c82 */ /* 0x000fe20008000000 */
[----:B------:R0:W-:Y:S01]  /*3780*/  UTCHMMA gdesc[UR18], gdesc[UR16], tmem[UR27], tmem[UR34], idesc[UR35], !UPT ;  /* 0x00ff2210120075ea */ /* 0x0001e2000f80001b */
[----:B------:R0:W-:Y:S01]  /*3790*/  UTCBAR [UR8], URZ ;  /* 0x000000ff080073e9 */ /* 0x0001e200080000ff */
[----:B------:R-:W-:-:S02]  /*37a0*/  NOP ;  /* 0x0000000000007918 */ /* 0x000fc40000000000 */
.L_x_13:
[----:B------:R-:W2:Y:S02]  /*37b0*/  SYNCS.PHASECHK.TRANS64.TRYWAIT P2, [UR11+0x2810], RZ ;  /* 0x002810ffff0075a7 */ /* 0x000ea4000804110b */
[----:B--2---:R-:W-:Y:S05]  /*37c0*/  @!P2 BRA `(.L_x_14) ;  /* 0x0000002c0068a947 */ /* 0x004fea0003800000 */
.L_x_23:
[----:B------:R-:W-:Y:S01]  /*37d0*/  BAR.SYNC.DEFER_BLOCKING 0x0 ;  /* 0x0000000000007b1d */ /* 0x000fe20000010000 */
[----:B------:R-:W-:-:S05]  /*37e0*/  SHF.L.U32 R75, R75, 0x1f, RZ ;  /* 0x0000001f4b4b7819 */ /* 0x000fca00000006ff */
[----:B------:R-:W2:Y:S01]  /*37f0*/  LDTM.x64 R4, tmem[UR12+0x10] ;  /* 0x0000100c000479ee */ /* 0x000ea20008340000 */
[----:B------:R-:W3:Y:S01]  /*3800*/  @!P1 SYNCS.CCTL.IV [UR11+0x2810] ;  /* 0x00281000ff0099b1 */ /* 0x000ee2000800000b */
[----:B------:R-:W-:Y:S01]  /*3810*/  NOP ;  /* 0x0000000000007918 */ /* 0x000fe20000000000 */
[----:B-12---:R-:W-:Y:S01]  /*3820*/  FMUL R71, R4, UR36 ;  /* 0x0000002404477c20 */ /* 0x006fe20008400000 */
[----:B------:R-:W-:Y:S01]  /*3830*/  FMUL R110, R5, UR36 ;  /* 0x00000024056e7c20 */ /* 0x000fe20008400000 */
[----:B------:R-:W-:Y:S01]  /*3840*/  FMUL R109, R6, UR36 ;  /* 0x00000024066d7c20 */ /* 0x000fe20008400000 */
[----:B------:R-:W-:Y:S01]  /*3850*/  FMUL R111, R7, UR36 ;  /* 0x00000024076f7c20 */ /* 0x000fe20008400000 */
[----:B------:R-:W-:Y:S01]  /*3860*/  FMUL R112, R8, UR36 ;  /* 0x0000002408707c20 */ /* 0x000fe20008400000 */
[----:B------:R-:W-:Y:S01]  /*3870*/  FMUL R113, R61, UR36 ;  /* 0x000000243d717c20 */ /* 0x000fe20008400000 */
[----:B---3--:R-:W1:Y:S01]  /*3880*/  SYNCS.PHASECHK.TRANS64.TRYWAIT P2, [UR13], R75 ;  /* 0x0000004bff0075a7 */ /* 0x008e62000804110d */
        /* <DEDUP_REMOVED lines=87> */
[----:B------:R-:W-:-:S03]  /*3e00*/  FMUL R109, R67, UR36 ;  /* 0x00000024436d7c20 */ /* 0x000fc60008400000 */
[----:B------:R-:W-:-:S04]  /*3e10*/  FMNMX3 R71, R110, R71, R112, !PT ;  /* 0x000000476e477276 */ /* 0x000fc80007800070 */
[----:B------:R-:W-:-:S05]  /*3e20*/  FMNMX3 R71, R71, R109, R108, !PT ;  /* 0x0000006d47477276 */ /* 0x000fca000780006c */
[--C-:B------:R-:W-:Y:S01]  /*3e30*/  FFMA R5, R5, UR36, -R71.reuse ;  /* 0x0000002405057c23 */ /* 0x100fe20008000847 */
[--C-:B------:R-:W-:Y:S01]  /*3e40*/  FFMA R7, R7, UR36, -R71.reuse ;  /* 0x0000002407077c23 */ /* 0x100fe20008000847 */
[--C-:B------:R-:W-:Y:S01]  /*3e50*/  FFMA R6, R6, UR36, -R71.reuse ;  /* 0x0000002406067c23 */ /* 0x100fe20008000847 */
[--C-:B------:R-:W-:Y:S01]  /*3e60*/  FFMA R10, R10, UR36, -R71.reuse ;  /* 0x000000240a0a7c23 */ /* 0x100fe20008000847 */
[--C-:B------:R-:W-:Y:S01]  /*3e70*/  FFMA R8, R8, UR36, -R71.reuse ;  /* 0x0000002408087c23 */ /* 0x100fe20008000847 */
[--C-:B------:R-:W-:Y:S01]  /*3e80*/  FFMA R13, R13, UR36, -R71.reuse ;  /* 0x000000240d0d7c23 */ /* 0x100fe20008000847 */
[--C-:B------:R-:W-:Y:S01]  /*3e90*/  FFMA R11, R11, UR36, -R71.reuse ;  /* 0x000000240b0b7c23 */ /* 0x100fe20008000847 */
[--C-:B------:R-:W-:Y:S01]  /*3ea0*/  FFMA R15, R15, UR36, -R71.reuse ;  /* 0x000000240f0f7c23 */ /* 0x100fe20008000847 */
[----:B------:R-:W-:Y:S01]  /*3eb0*/  FMUL R119, R5, 1.4426950216293334961 ;  /* 0x3fb8aa3b05777820 */ /* 0x000fe20000400000 */
[----:B------:R-:W-:Y:S01]  /*3ec0*/  FMUL R114, R7, 1.4426950216293334961 ;  /* 0x3fb8aa3b07727820 */ /* 0x000fe20000400000 */
[--C-:B------:R-:W-:Y:S01]  /*3ed0*/  FFMA R12, R12, UR36, -R71.reuse ;  /* 0x000000240c0c7c23 */ /* 0x100fe20008000847 */
[--C-:B------:R-:W-:Y:S01]  /*3ee0*/  FFMA R18, R18, UR36, -R71.reuse ;  /* 0x0000002412127c23 */ /* 0x100fe20008000847 */
[----:B------:R-:W-:Y:S01]  /*3ef0*/  FMUL R5, R6, 1.4426950216293334961 ;  /* 0x3fb8aa3b06057820 */ /* 0x000fe20000400000 */
[----:B------:R-:W-:Y:S01]  /*3f00*/  FMUL R7, R10, 1.4426950216293334961 ;  /* 0x3fb8aa3b0a077820 */ /* 0x000fe20000400000 */
[--C-:B------:R-:W-:Y:S01]  /*3f10*/  FFMA R16, R16, UR36, -R71.reuse ;  /* 0x0000002410107c23 */ /* 0x100fe20008000847 */
[--C-:B------:R-:W-:Y:S01]  /*3f20*/  FFMA R19, R19, UR36, -R71.reuse ;  /* 0x0000002413137c23 */ /* 0x100fe20008000847 */
[--C-:B------:R-:W-:Y:S01]  /*3f30*/  FFMA R4, R4, UR36, -R71.reuse ;  /* 0x0000002404047c23 */ /* 0x100fe20008000847 */
[----:B------:R-:W-:Y:S01]  /*3f40*/  FMUL R6, R8, 1.4426950216293334961 ;  /* 0x3fb8aa3b08067820 */ /* 0x000fe20000400000 */
[--C-:B------:R-:W-:Y:S01]  /*3f50*/  FFMA R9, R9, UR36, -R71.reuse ;  /* 0x0000002409097c23 */ /* 0x100fe20008000847 */
[----:B------:R-:W-:Y:S01]  /*3f60*/  FMUL R109, R13, 1.4426950216293334961 ;  /* 0x3fb8aa3b0d6d7820 */ /* 0x000fe20000400000 */
[--C-:B------:R-:W-:Y:S01]  /*3f70*/  FFMA R10, R14, UR36, -R71.reuse ;  /* 0x000000240e0a7c23 */ /* 0x100fe20008000847 */
[--C-:B------:R-:W-:Y:S01]  /*3f80*/  FFMA R17, R17, UR36, -R71.reuse ;  /* 0x0000002411117c23 */ /* 0x100fe20008000847 */
[--C-:B------:R-:W-:Y:S01]  /*3f90*/  FFMA R20, R20, UR36, -R71.reuse ;  /* 0x0000002414147c23 */ /* 0x100fe20008000847 */
[--C-:B------:R-:W-:Y:S01]  /*3fa0*/  FFMA R21, R21, UR36, -R71.reuse ;  /* 0x0000002415157c23 */ /* 0x100fe20008000847 */
[----:B------:R-:W-:Y:S01]  /*3fb0*/  FMUL R8, R11, 1.4426950216293334961 ;  /* 0x3fb8aa3b0b087820 */ /* 0x000fe20000400000 */
        /* <DEDUP_REMOVED lines=11> */
[----:B------:R-:W2:Y:S01]  /*4070*/  MUFU.EX2 R4, R4 ;  /* 0x0000000400047308 */ /* 0x000ea20000000800 */
[----:B------:R-:W-:-:S07]  /*4080*/  FFMA R22, R22, UR36, -R71 ;  /* 0x0000002416167c23 */ /* 0x000fce0008000847 */
[----:B------:R-:W3:Y:S08]  /*4090*/  MUFU.EX2 R119, R119 ;  /* 0x0000007700777308 */ /* 0x000ef00000000800 */
[----:B------:R-:W4:Y:S08]  /*40a0*/  MUFU.EX2 R5, R5 ;  /* 0x0000000500057308 */ /* 0x000f300000000800 */
[----:B------:R-:W0:Y:S08]  /*40b0*/  MUFU.EX2 R114, R114 ;  /* 0x0000007200727308 */ /* 0x000e300000000800 */
[----:B------:R-:W0:Y:S08]  /*40c0*/  MUFU.EX2 R6, R6 ;  /* 0x0000000600067308 */ /* 0x000e300000000800 */
[----:B------:R-:W0:Y:S08]  /*40d0*/  MUFU.EX2 R9, R9 ;  /* 0x0000000900097308 */ /* 0x000e300000000800 */
[----:B------:R-:W0:Y:S08]  /*40e0*/  MUFU.EX2 R7, R7 ;  /* 0x0000000700077308 */ /* 0x000e300000000800 */
[----:B------:R-:W0:Y:S08]  /*40f0*/  MUFU.EX2 R8, R8 ;  /* 0x0000000800087308 */ /* 0x000e300000000800 */
[----:B------:R-:W0:Y:S08]  /*4100*/  MUFU.EX2 R11, R11 ;  /* 0x0000000b000b7308 */ /* 0x000e300000000800 */
[----:B------:R0:W0:Y:S08]  /*4110*/  MUFU.EX2 R14, R109 ;  /* 0x0000006d000e7308 */ /* 0x0000300000000800 */
        /* <DEDUP_REMOVED lines=8> */
[----:B-1234-:R-:W-:Y:S05]  /*41a0*/  @!P2 BRA `(.L_x_15) ;  /* 0x0000002000fca947 */ /* 0x01efea0003800000 */
.L_x_24:
[----:B------:R-:W-:-:S04]  /*41b0*/  IMAD.WIDE R122, R3, 0x2, R100 ;  /* 0x00000002037a7825 */ /* 0x000fc800078e0264 */
[----:B------:R-:W-:Y:S01]  /*41c0*/  FMUL R20, R22, 1.4426950216293334961 ;  /* 0x3fb8aa3b16147820 */ /* 0x000fe20000400000 */
[----:B------:R-:W-:Y:S01]  /*41d0*/  FFMA R23, R23, UR36, -R71 ;  /* 0x0000002417177c23 */ /* 0x000fe20008000847 */
[C---:B------:R-:W-:Y:S01]  /*41e0*/  IMAD.WIDE R116, R3.reuse, 0x2, R92 ;  /* 0x0000000203747825 */ /* 0x040fe200078e025c */
[----:B------:R1:W2:Y:S03]  /*41f0*/  LDG.E.U16 R111, desc[UR20][R122.64] ;  /* 0x000000147a6f7981 */ /* 0x0002a6000c1e1500 */
[C---:B------:R-:W-:Y:S01]  /*4200*/  IMAD.WIDE R120, R3.reuse, 0x2, R94 ;  /* 0x0000000203787825 */ /* 0x040fe200078e025e */
[----:B------:R3:W4:Y:S03]  /*4210*/  LDG.E.U16 R110, desc[UR20][R116.64] ;  /* 0x00000014746e7981 */ /* 0x000726000c1e1500 */
[C---:B------:R-:W-:Y:S01]  /*4220*/  IMAD.WIDE R126, R3.reuse, 0x2, R96 ;  /* 0x00000002037e7825 */ /* 0x040fe200078e0260 */
[----:B0-----:R0:W5:Y:S03]  /*4230*/  LDG.E.U16 R109, desc[UR20][R120.64] ;  /* 0x00000014786d7981 */ /* 0x001166000c1e1500 */
[----:B------:R-:W-:Y:S01]  /*4240*/  IMAD.WIDE R124, R3, 0x2, R98 ;  /* 0x00000002037c7825 */ /* 0x000fe200078e0262 */
[----:B------:R-:W2:Y:S03]  /*4250*/  LDG.E.U16 R75, desc[UR20][R126.64] ;  /* 0x000000147e4b7981 */ /* 0x000ea6000c1e1500 */
[--C-:B------:R-:W-:Y:S01]  /*4260*/  FFMA R24, R24, UR36, -R71.reuse ;  /* 0x0000002418187c23 */ /* 0x100fe20008000847 */
[----:B------:R-:W-:Y:S01]  /*4270*/  FFMA R25, R25, UR36, -R71 ;  /* 0x0000002419197c23 */ /* 0x000fe20008000847 */
[----:B-1----:R-:W-:Y:S01]  /*4280*/  IMAD.WIDE R122, R3, 0x2, R106 ;  /* 0x00000002037a7825 */ /* 0x002fe200078e026a */
[----:B------:R-:W2:Y:S03]  /*4290*/  LDG.E.U16 R113, desc[UR20][R124.64] ;  /* 0x000000147c717981 */ /* 0x000ea6000c1e1500 */
[--C-:B------:R-:W-:Y:S01]  /*42a0*/  FFMA R28, R28, UR36, -R71.reuse ;  /* 0x000000241c1c7c23 */ /* 0x100fe20008000847 */
[----:B------:R-:W-:Y:S01]  /*42b0*/  FFMA R29, R29, UR36, -R71 ;  /* 0x000000241d1d7c23 */ /* 0x000fe20008000847 */
[----:B---3--:R-:W-:Y:S01]  /*42c0*/  IMAD.WIDE R116, R3, 0x2, R104 ;  /* 0x0000000203747825 */ /* 0x008fe200078e0268 */
[----:B------:R-:W3:Y:S03]  /*42d0*/  LDG.E.U16 R112, desc[UR20][R122.64] ;  /* 0x000000147a707981 */ /* 0x000ee6000c1e1500 */
[--C-:B------:R-:W-:Y:S01]  /*42e0*/  FFMA R32, R32, UR36, -R71.reuse ;  /* 0x0000002420207c23 */ /* 0x100fe20008000847 */
[----:B------:R-:W-:Y:S01]  /*42f0*/  FFMA R33, R33, UR36, -R71 ;  /* 0x0000002421217c23 */ /* 0x000fe20008000847 */
[----:B0-----:R-:W-:-:S04]  /*4300*/  IMAD.WIDE R120, R3, 0x2, R102 ;  /* 0x0000000203787825 */ /* 0x001fc800078e0266 */
[--C-:B------:R-:W-:Y:S01]  /*4310*/  FFMA R36, R36, UR36, -R71.reuse ;  /* 0x0000002424247c23 */ /* 0x100fe20008000847 */
[----:B------:R0:W2:Y:S01]  /*4320*/  LDG.E.U16 R117, desc[UR20][R116.64] ;  /* 0x0000001474757981 */ /* 0x0000a2000c1e1500 */
[----:B------:R-:W-:Y:S01]  /*4330*/  FFMA R37, R37, UR36, -R71 ;  /* 0x0000002425257c23 */ /* 0x000fe20008000847 */
[----:B------:R-:W1:Y:S02]  /*4340*/  MUFU.EX2 R20, R20 ;  /* 0x0000001400147308 */ /* 0x000e640000000800 */
[----:B------:R0:W2:Y:S01]  /*4350*/  LDG.E.U16 R115, desc[UR20][R120.64] ;  /* 0x0000001478737981 */ /* 0x0000a2000c1e1500 */
        /* <DEDUP_REMOVED lines=8> */
[----:B------:R-:W-:-:S03]  /*43e0*/  FADD R36, R4, R119 ;  /* 0x0000007704247221 */ /* 0x000fc60000000000 */
[----:B0-----:R0:W-:Y:S02]  /*43f0*/  MUFU.EX2 R116, R37 ;  /* 0x0000002500747308 */ /* 0x0011e40000000800 */
[----:B0-----:R-:W-:-:S04]  /*4400*/  FADD R37, R5, R36 ;  /* 0x0000002405257221 */ /* 0x001fc80000000000 */
[----:B------:R-:W-:-:S04]  /*4410*/  FADD R37, R114, R37 ;  /* 0x0000002572257221 */ /* 0x000fc80000000000 */
        /* <DEDUP_REMOVED lines=8> */
[----:B------:R-:W-:Y:S01]  /*44a0*/  FADD R36, R12, R37 ;  /* 0x000000250c247221 */ /* 0x000fe20000000000 */
[----:B------:R-:W-:-:S03]  /*44b0*/  FMUL R23, R23, 1.4426950216293334961 ;  /* 0x3fb8aa3b17177820 */ /* 0x000fc60000400000 */
[----:B------:R-:W-:-:S04]  /*44c0*/  FADD R36, R17, R36 ;  /* 0x0000002411247221 */ /* 0x000fc80000000000 */
[----:B------:R-:W-:Y:S01]  /*44d0*/  FADD R37, R15, R36 ;  /* 0x000000240f257221 */ /* 0x000fe20000000000 */
[----:B------:R-:W0:Y:S01]  /*44e0*/  MUFU.EX2 R23, R23 ;  /* 0x0000001700177308 */ /* 0x000e220000000800 */
[----:B------:R-:W-:Y:S02]  /*44f0*/  FFMA R26, R26, UR36, -R71 ;  /* 0x000000241a1a7c23 */ /* 0x000fe40008000847 */
[----:B------:R-:W-:Y:S01]  /*4500*/  FADD R36, R18, R37 ;  /* 0x0000002512247221 */ /* 0x000fe20000000000 */
[----:B------:R-:W-:Y:S01]  /*4510*/  FFMA R27, R27, UR36, -R71 ;  /* 0x000000241b1b7c23 */ /* 0x000fe20008000847 */
[----:B------:R-:W-:Y:S02]  /*4520*/  FMUL R22, R26, 1.4426950216293334961 ;  /* 0x3fb8aa3b1a167820 */ /* 0x000fe40000400000 */
[----:B------:R-:W-:Y:S01]  /*4530*/  FADD R37, R19, R36 ;  /* 0x0000002413257221 */ /* 0x000fe20000000000 */
[----:B------:R-:W0:Y:S01]  /*4540*/  MUFU.EX2 R21, R21 ;  /* 0x0000001500157308 */ /* 0x000e220000000800 */
[----:B------:R-:W-:-:S02]  /*4550*/  FMUL R27, R27, 1.4426950216293334961 ;  /* 0x3fb8aa3b1b1b7820 */ /* 0x000fc40000400000 */
[----:B------:R-:W-:-:S05]  /*4560*/  FADD R37, R16, R37 ;  /* 0x0000002510257221 */ /* 0x000fca0000000000 */
[----:B------:R-:W0:Y:S01]  /*4570*/  MUFU.EX2 R24, R24 ;  /* 0x0000001800187308 */ /* 0x000e220000000800 */
[----:B-1----:R-:W-:Y:S01]  /*4580*/  FADD R36, R20, R37 ;  /* 0x0000002514247221 */ /* 0x002fe20000000000 */
[----:B------:R-:W-:-:S06]  /*4590*/  FFMA R30, R30, UR36, -R71 ;  /* 0x000000241e1e7c23 */ /* 0x000fcc0008000847 */
[----:B------:R-:W1:Y:S01]  /*45a0*/  MUFU.EX2 R22, R22 ;  /* 0x0000001600167308 */ /* 0x000e620000000800 */
[----:B0-----:R-:W-:Y:S01]  /*45b0*/  FADD R36, R23, R36 ;  /* 0x0000002417247221 */ /* 0x001fe20000000000 */
[----:B------:R-:W-:-:S06]  /*45c0*/  FMUL R26, R30, 1.4426950216293334961 ;  /* 0x3fb8aa3b1e1a7820 */ /* 0x000fcc0000400000 */
[----:B------:R-:W0:Y:S01]  /*45d0*/  MUFU.EX2 R27, R27 ;  /* 0x0000001b001b7308 */ /* 0x000e220000000800 */
[----:B------:R-:W-:Y:S01]  /*45e0*/  FADD R37, R21, R36 ;  /* 0x0000002415257221 */ /* 0x000fe20000000000 */
[----:B------:R-:W-:-:S06]  /*45f0*/  FFMA R31, R31, UR36, -R71 ;  /* 0x000000241f1f7c23 */ /* 0x000fcc0008000847 */
[----:B------:R-:W0:Y:S01]  /*4600*/  MUFU.EX2 R25, R25 ;  /* 0x0000001900197308 */ /* 0x000e220000000800 */
[----:B------:R-:W-:Y:S01]  /*4610*/  FADD R37, R24, R37 ;  /* 0x0000002518257221 */ /* 0x000fe20000000000 */
[----:B------:R-:W-:-:S06]  /*4620*/  FMUL R31, R31, 1.4426950216293334961 ;  /* 0x3fb8aa3b1f1f7820 */ /* 0x000fcc0000400000 */
        /* <DEDUP_REMOVED lines=23> */
[----:B------:R-:W-:Y:S01]  /*47a0*/  FMUL R39, R39, 1.4426950216293334961 ;  /* 0x3fb8aa3b27277820 */ /* 0x000fe20000400000 */
[----:B------:R-:W-:Y:S02]  /*47b0*/  FFMA R40, R40, UR36, -R71 ;  /* 0x0000002428287c23 */ /* 0x000fe40008000847 */
[----:B-1----:R-:W-:-:S03]  /*47c0*/  FADD R38, R30, R37 ;  /* 0x000000251e267221 */ /* 0x002fc60000000000 */
[----:B------:R-:W1:Y:S01]  /*47d0*/  MUFU.EX2 R34, R34 ;  /* 0x0000002200227308 */ /* 0x000e620000000800 */
[----:B------:R-:W-:Y:S01]  /*47e0*/  FMUL R40, R40, 1.4426950216293334961 ;  /* 0x3fb8aa3b28287820 */ /* 0x000fe20000400000 */
[--C-:B------:R-:W-:Y:S01]  /*47f0*/  FFMA R41, R41, UR36, -R71.reuse ;  /* 0x0000002429297c23 */ /* 0x100fe20008000847 */
[----:B0-----:R-:W-:Y:S01]  /*4800*/  FADD R38, R35, R38 ;  /* 0x0000002623267221 */ /* 0x001fe20000000000 */
[----:B------:R-:W-:-:S04]  /*4810*/  FFMA R42, R42, UR36, -R71 ;  /* 0x000000242a2a7c23 */ /* 0x000fc80008000847 */
[----:B------:R0:W1:Y:S01]  /*4820*/  MUFU.EX2 R121, R39 ;  /* 0x0000002700797308 */ /* 0x0000620000000800 */
[----:B------:R-:W-:Y:S01]  /*4830*/  FMUL R41, R41, 1.4426950216293334961 ;  /* 0x3fb8aa3b29297820 */ /* 0x000fe20000400000 */
[--C-:B------:R-:W-:Y:S01]  /*4840*/  FFMA R46, R46, UR36, -R71.reuse ;  /* 0x000000242e2e7c23 */ /* 0x100fe20008000847 */
[----:B------:R-:W-:Y:S01]  /*4850*/  FMUL R42, R42, 1.4426950216293334961 ;  /* 0x3fb8aa3b2a2a7820 */ /* 0x000fe20000400000 */
[----:B------:R-:W-:-:S04]  /*4860*/  FFMA R43, R43, UR36, -R71 ;  /* 0x000000242b2b7c23 */ /* 0x000fc80008000847 */
[----:B------:R-:W1:Y:S01]  /*4870*/  MUFU.EX2 R118, R40 ;  /* 0x0000002800767308 */ /* 0x000e620000000800 */
[----:B0-----:R-:W-:Y:S01]  /*4880*/  FADD R39, R33, R38 ;  /* 0x0000002621277221 */ /* 0x001fe20000000000 */
[----:B------:R-:W-:Y:S01]  /*4890*/  FMUL R46, R46, 1.4426950216293334961 ;  /* 0x3fb8aa3b2e2e7820 */ /* 0x000fe20000400000 */
[----:B------:R-:W-:Y:S02]  /*48a0*/  F2FP.F16.F32.PACK_AB R4, R119, R4 ;  /* 0x000000047704723e */ /* 0x000fe400000000ff */
[----:B------:R-:W-:-:S03]  /*48b0*/  FADD R39, R116, R39 ;  /* 0x0000002774277221 */ /* 0x000fc60000000000 */
[----:B------:R-:W0:Y:S01]  /*48c0*/  MUFU.EX2 R123, R41 ;  /* 0x00000029007b7308 */ /* 0x000e220000000800 */
[----:B------:R-:W-:Y:S01]  /*48d0*/  FMUL R43, R43, 1.4426950216293334961 ;  /* 0x3fb8aa3b2b2b7820 */ /* 0x000fe20000400000 */
[--C-:B------:R-:W-:Y:S01]  /*48e0*/  FFMA R44, R44, UR36, -R71.reuse ;  /* 0x000000242c2c7c23 */ /* 0x100fe20008000847 */
[----:B------:R-:W-:Y:S01]  /*48f0*/  FFMA R45, R45, UR36, -R71 ;  /* 0x000000242d2d7c23 */ /* 0x000fe20008000847 */
[----:B------:R-:W-:-:S04]  /*4900*/  F2FP.F16.F32.PACK_AB R6, R9, R6 ;  /* 0x000000060906723e */ /* 0x000fc800000000ff */
[----:B------:R-:W0:Y:S01]  /*4910*/  MUFU.EX2 R120, R42 ;  /* 0x0000002a00787308 */ /* 0x000e220000000800 */
[----:B------:R-:W-:-:S07]  /*4920*/  FMUL R44, R44, 1.4426950216293334961 ;  /* 0x3fb8aa3b2c2c7820 */ /* 0x000fce0000400000 */
[----:B------:R1:W-:Y:S01]  /*4930*/  MUFU.EX2 R119, R46 ;  /* 0x0000002e00777308 */ /* 0x0003e20000000800 */
[----:B------:R-:W-:Y:S01]  /*4940*/  FMUL R45, R45, 1.4426950216293334961 ;  /* 0x3fb8aa3b2d2d7820 */ /* 0x000fe20000400000 */
[----:B-1----:R-:W-:-:S06]  /*4950*/  FADD R46, R34, R39 ;  /* 0x00000027222e7221 */ /* 0x002fcc0000000000 */
[----:B------:R-:W1:Y:S01]  /*4960*/  MUFU.EX2 R125, R43 ;  /* 0x0000002b007d7308 */ /* 0x000e620000000800 */
[----:B------:R-:W-:Y:S01]  /*4970*/  FADD R9, R121, R46 ;  /* 0x0000002e79097221 */ /* 0x000fe20000000000 */
[----:B------:R-:W-:-:S03]  /*4980*/  FFMA R47, R47, UR36, -R71 ;  /* 0x000000242f2f7c23 */ /* 0x000fc60008000847 */
[----:B------:R-:W-:-:S03]  /*4990*/  FADD R46, R118, R9 ;  /* 0x00000009762e7221 */ /* 0x000fc60000000000 */
[----:B------:R-:W1:Y:S01]  /*49a0*/  MUFU.EX2 R122, R44 ;  /* 0x0000002c007a7308 */ /* 0x000e620000000800 */
[----:B------:R-:W-:Y:S01]  /*49b0*/  F2FP.F16.F32.PACK_AB R7, R8, R7 ;  /* 0x000000070807723e */ /* 0x000fe200000000ff */
[----:B0-----:R-:W-:Y:S01]  /*49c0*/  FADD R9, R123, R46 ;  /* 0x0000002e7b097221 */ /* 0x001fe20000000000 */
[----:B------:R-:W-:-:S05]  /*49d0*/  FMUL R47, R47, 1.4426950216293334961 ;  /* 0x3fb8aa3b2f2f7820 */ /* 0x000fca0000400000 */
[----:B------:R-:W0:Y:S01]  /*49e0*/  MUFU.EX2 R124, R45 ;  /* 0x0000002d007c7308 */ /* 0x000e220000000800 */
[----:B------:R-:W-:Y:S01]  /*49f0*/  FFMA R48, R48, UR36, -R71 ;  /* 0x0000002430307c23 */ /* 0x000fe20008000847 */
[----:B------:R-:W-:Y:S01]  /*4a00*/  F2FP.F16.F32.PACK_AB R8, R14, R11 ;  /* 0x0000000b0e08723e */ /* 0x000fe200000000ff */
[----:B------:R-:W-:Y:S01]  /*4a10*/  FADD R14, R120, R9 ;  /* 0x00000009780e7221 */ /* 0x000fe20000000000 */
[--C-:B------:R-:W-:Y:S01]  /*4a20*/  FFMA R49, R49, UR36, -R71.reuse ;  /* 0x0000002431317c23 */ /* 0x100fe20008000847 */
[----:B------:R-:W-:Y:S01]  /*4a30*/  FMUL R48, R48, 1.4426950216293334961 ;  /* 0x3fb8aa3b30307820 */ /* 0x000fe20000400000 */
[--C-:B------:R-:W-:Y:S01]  /*4a40*/  FFMA R50, R50, UR36, -R71.reuse ;  /* 0x0000002432327c23 */ /* 0x100fe20008000847 */
[----:B------:R-:W-:Y:S01]  /*4a50*/  F2FP.F16.F32.PACK_AB R9, R13, R10 ;  /* 0x0000000a0d09723e */ /* 0x000fe200000000ff */
[----:B------:R-:W0:Y:S01]  /*4a60*/  MUFU.EX2 R126, R47 ;  /* 0x0000002f007e7308 */ /* 0x000e220000000800 */
[----:B-1----:R-:W-:Y:S01]  /*4a70*/  FADD R13, R125, R14 ;  /* 0x0000000e7d0d7221 */ /* 0x002fe20000000000 */
[----:B------:R-:W-:Y:S01]  /*4a80*/  F2FP.F16.F32.PACK_AB R5, R114, R5 ;  /* 0x000000057205723e */ /* 0x000fe200000000ff */
[----:B------:R-:W-:Y:S01]  /*4a90*/  FMUL R49, R49, 1.4426950216293334961 ;  /* 0x3fb8aa3b31317820 */ /* 0x000fe20000400000 */
[----:B------:R-:W-:Y:S01]  /*4aa0*/  FMUL R50, R50, 1.4426950216293334961 ;  /* 0x3fb8aa3b32327820 */ /* 0x000fe20000400000 */
[--C-:B------:R-:W-:Y:S01]  /*4ab0*/  FFMA R51, R51, UR36, -R71.reuse ;  /* 0x0000002433337c23 */ /* 0x100fe20008000847 */
[--C-:B------:R-:W-:Y:S01]  /*4ac0*/  FFMA R52, R52, UR36, -R71.reuse ;  /* 0x0000002434347c23 */ /* 0x100fe20008000847 */
[----:B------:R-:W-:Y:S01]  /*4ad0*/  F2FP.F16.F32.PACK_AB R11, R18, R15 ;  /* 0x0000000f120b723e */ /* 0x000fe200000000ff */
[----:B------:R1:W0:Y:S01]  /*4ae0*/  MUFU.EX2 R114, R48 ;  /* 0x0000003000727308 */ /* 0x0002220000000800 */
        /* <DEDUP_REMOVED lines=14> */
[----:B------:R-:W-:Y:S01]  /*4bd0*/  FFMA R67, R67, UR36, -R71 ;  /* 0x0000002443437c23 */ /* 0x000fe20008000847 */
[----:B------:R-:W-:Y:S01]  /*4be0*/  FADD R15, R122, R13 ;  /* 0x0000000d7a0f7221 */ /* 0x000fe20000000000 */
[----:B------:R0:W2:Y:S01]  /*4bf0*/  MUFU.EX2 R129, R49 ;  /* 0x0000003100817308 */ /* 0x0000a20000000800 */
[----:B-1----:R-:W-:Y:S01]  /*4c00*/  FMUL R48, R51, 1.4426950216293334961 ;  /* 0x3fb8aa3b33307820 */ /* 0x002fe20000400000 */
[----:B------:R-:W-:Y:S01]  /*4c10*/  FMUL R40, R54, 1.4426950216293334961 ;  /* 0x3fb8aa3b36287820 */ /* 0x000fe20000400000 */
[----:B------:R-:W-:Y:S01]  /*4c20*/  FMUL R41, R55, 1.4426950216293334961 ;  /* 0x3fb8aa3b37297820 */ /* 0x000fe20000400000 */
[----:B------:R-:W-:Y:S01]  /*4c30*/  FMUL R42, R56, 1.4426950216293334961 ;  /* 0x3fb8aa3b382a7820 */ /* 0x000fe20000400000 */
[----:B------:R-:W-:Y:S01]  /*4c40*/  FMUL R43, R57, 1.4426950216293334961 ;  /* 0x3fb8aa3b392b7820 */ /* 0x000fe20000400000 */
[----:B------:R-:W-:Y:S01]  /*4c50*/  FMUL R44, R58, 1.4426950216293334961 ;  /* 0x3fb8aa3b3a2c7820 */ /* 0x000fe20000400000 */
[----:B------:R-:W-:Y:S01]  /*4c60*/  FMUL R47, R59, 1.4426950216293334961 ;  /* 0x3fb8aa3b3b2f7820 */ /* 0x000fe20000400000 */
[----:B------:R1:W2:Y:S01]  /*4c70*/  MUFU.EX2 R127, R50 ;  /* 0x00000032007f7308 */ /* 0x0002a20000000800 */
[----:B0-----:R-:W-:Y:S01]  /*4c80*/  FMUL R49, R52, 1.4426950216293334961 ;  /* 0x3fb8aa3b34317820 */ /* 0x001fe20000400000 */
[----:B------:R-:W-:Y:S01]  /*4c90*/  FMUL R45, R60, 1.4426950216293334961 ;  /* 0x3fb8aa3b3c2d7820 */ /* 0x000fe20000400000 */
[----:B------:R-:W-:Y:S01]  /*4ca0*/  FMUL R36, R61, 1.4426950216293334961 ;  /* 0x3fb8aa3b3d247820 */ /* 0x000fe20000400000 */
[----:B------:R-:W-:Y:S01]  /*4cb0*/  FMUL R37, R62, 1.4426950216293334961 ;  /* 0x3fb8aa3b3e257820 */ /* 0x000fe20000400000 */
[----:B------:R-:W-:Y:S01]  /*4cc0*/  FMUL R38, R63, 1.4426950216293334961 ;  /* 0x3fb8aa3b3f267820 */ /* 0x000fe20000400000 */
[----:B------:R-:W-:Y:S01]  /*4cd0*/  FMUL R39, R64, 1.4426950216293334961 ;  /* 0x3fb8aa3b40277820 */ /* 0x000fe20000400000 */
[----:B------:R-:W-:Y:S01]  /*4ce0*/  FMUL R46, R65, 1.4426950216293334961 ;  /* 0x3fb8aa3b412e7820 */ /* 0x000fe20000400000 */
[----:B------:R-:W-:Y:S01]  /*4cf0*/  FMUL R51, R66, 1.4426950216293334961 ;  /* 0x3fb8aa3b42337820 */ /* 0x000fe20000400000 */
[----:B-1----:R-:W-:Y:S01]  /*4d00*/  FMUL R50, R53, 1.4426950216293334961 ;  /* 0x3fb8aa3b35327820 */ /* 0x002fe20000400000 */
[----:B------:R-:W-:Y:S01]  /*4d10*/  FADD R18, R124, R15 ;  /* 0x0000000f7c127221 */ /* 0x000fe20000000000 */
[----:B------:R-:W-:Y:S01]  /*4d20*/  FMUL R52, R67, 1.4426950216293334961 ;  /* 0x3fb8aa3b43347820 */ /* 0x000fe20000400000 */
[----:B------:R-:W-:-:S02]  /*4d30*/  F2FP.F16.F32.PACK_AB R10, R17, R12 ;  /* 0x0000000c110a723e */ /* 0x000fc400000000ff */
[----:B------:R-:W-:Y:S01]  /*4d40*/  F2FP.F16.F32.PACK_AB R12, R16, R19 ;  /* 0x00000013100c723e */ /* 0x000fe200000000ff */
[----:B------:R-:W-:Y:S01]  /*4d50*/  FADD R19, R119, R18 ;  /* 0x0000001277137221 */ /* 0x000fe20000000000 */
[----:B------:R-:W0:Y:S01]  /*4d60*/  MUFU.EX2 R48, R48 ;  /* 0x0000003000307308 */ /* 0x000e220000000800 */
[----:B------:R-:W-:Y:S02]  /*4d70*/  F2FP.F16.F32.PACK_AB R14, R24, R21 ;  /* 0x00000015180e723e */ /* 0x000fe400000000ff */
[----:B------:R-:W-:-:S05]  /*4d80*/  FADD R21, R126, R19 ;  /* 0x000000137e157221 */ /* 0x000fca0000000000 */
[----:B------:R-:W-:Y:S01]  /*4d90*/  MUFU.EX2 R49, R49 ;  /* 0x0000003100317308 */ /* 0x000fe20000000800 */
[----:B------:R-:W-:-:S07]  /*4da0*/  FADD R24, R114, R21 ;  /* 0x0000001572187221 */ /* 0x000fce0000000000 */
[----:B------:R-:W1:Y:S08]  /*4db0*/  MUFU.EX2 R50, R50 ;  /* 0x0000003200327308 */ /* 0x000e700000000800 */
[----:B------:R-:W-:Y:S08]  /*4dc0*/  MUFU.EX2 R40, R40 ;  /* 0x0000002800287308 */ /* 0x000ff00000000800 */
[----:B------:R-:W0:Y:S08]  /*4dd0*/  MUFU.EX2 R41, R41 ;  /* 0x0000002900297308 */ /* 0x000e300000000800 */
        /* <DEDUP_REMOVED lines=11> */
[----:B------:R-:W0:Y:S01]  /*4e90*/  MUFU.EX2 R52, R52 ;  /* 0x0000003400347308 */ /* 0x000e220000000800 */
[----:B------:R-:W-:Y:S01]  /*4ea0*/  F2FP.F16.F32.PACK_AB R16, R28, R25 ;  /* 0x000000191c10723e */ /* 0x000fe200000000ff */
[----:B--2---:R-:W-:Y:S01]  /*4eb0*/  FADD R28, R129, R24 ;  /* 0x00000018811c7221 */ /* 0x004fe20000000000 */
[----:B------:R-:W-:-:S03]  /*4ec0*/  F2FP.F16.F32.PACK_AB R13, R23, R20 ;  /* 0x00000014170d723e */ /* 0x000fc600000000ff */
[----:B------:R-:W-:Y:S01]  /*4ed0*/  FADD R53, R127, R28 ;  /* 0x0000001c7f357221 */ /* 0x000fe20000000000 */
[----:B------:R-:W-:Y:S02]  /*4ee0*/  F2FP.F16.F32.PACK_AB R15, R27, R22 ;  /* 0x000000161b0f723e */ /* 0x000fe400000000ff */
[----:B------:R-:W-:Y:S02]  /*4ef0*/  F2FP.F16.F32.PACK_AB R17, R31, R26 ;  /* 0x0000001a1f11723e */ /* 0x000fe400000000ff */
[----:B------:R-:W-:Y:S02]  /*4f00*/  F2FP.F16.F32.PACK_AB R18, R32, R29 ;  /* 0x0000001d2012723e */ /* 0x000fe400000000ff */
[----:B------:R-:W-:Y:S02]  /*4f10*/  F2FP.F16.F32.PACK_AB R19, R35, R30 ;  /* 0x0000001e2313723e */ /* 0x000fe400000000ff */
[----:B------:R-:W-:Y:S02]  /*4f20*/  F2FP.F16.F32.PACK_AB R20, R116, R33 ;  /* 0x000000217414723e */ /* 0x000fe400000000ff */
[----:B------:R-:W-:Y:S01]  /*4f30*/  F2FP.F16.F32.PACK_AB R21, R121, R34 ;  /* 0x000000227915723e */ /* 0x000fe200000000ff */
[----:B------:R2:W-:Y:S01]  /*4f40*/  STS.U16 [R2+UR11+0x2000], R75 ;  /* 0x0020004b02007988 */ /* 0x0005e2000800040b */
[----:B------:R-:W-:-:S02]  /*4f50*/  F2FP.F16.F32.PACK_AB R22, R123, R118 ;  /* 0x000000767b16723e */ /* 0x000fc400000000ff */
[----:B------:R-:W-:Y:S01]  /*4f60*/  F2FP.F16.F32.PACK_AB R23, R125, R120 ;  /* 0x000000787d17723e */ /* 0x000fe200000000ff */
[----:B------:R2:W-:Y:S01]  /*4f70*/  STS.U16 [R2+UR11+0x2400], R111 ;  /* 0x0024006f02007988 */ /* 0x0005e2000800040b */
[----:B------:R-:W-:Y:S02]  /*4f80*/  F2FP.F16.F32.PACK_AB R24, R124, R122 ;  /* 0x0000007a7c18723e */ /* 0x000fe400000000ff */
[----:B------:R-:W-:Y:S02]  /*4f90*/  F2FP.F16.F32.PACK_AB R25, R126, R119 ;  /* 0x000000777e19723e */ /* 0x000fe400000000ff */
[----:B------:R-:W-:Y:S02]  /*4fa0*/  F2FP.F16.F32.PACK_AB R26, R129, R114 ;  /* 0x00000072811a723e */ /* 0x000fe400000000ff */
[C---:B0-----:R-:W-:Y:S01]  /*4fb0*/  F2FP.F16.F32.PACK_AB R27, R48.reuse, R127 ;  /* 0x0000007f301b723e */ /* 0x041fe200000000ff */
[----:B------:R-:W-:Y:S01]  /*4fc0*/  FADD R48, R48, R53 ;  /* 0x0000003530307221 */ /* 0x000fe20000000000 */
[----:B-1----:R-:W-:-:S02]  /*4fd0*/  F2FP.F16.F32.PACK_AB R28, R50, R49 ;  /* 0x00000031321c723e */ /* 0x002fc400000000ff */
[----:B------:R-:W-:Y:S02]  /*4fe0*/  F2FP.F16.F32.PACK_AB R29, R41, R40 ;  /* 0x00000028291d723e */ /* 0x000fe400000000ff */
[----:B------:R-:W-:Y:S02]  /*4ff0*/  F2FP.F16.F32.PACK_AB R30, R43, R42 ;  /* 0x0000002a2b1e723e */ /* 0x000fe400000000ff */
[----:B------:R-:W-:Y:S02]  /*5000*/  F2FP.F16.F32.PACK_AB R31, R47, R44 ;  /* 0x0000002c2f1f723e */ /* 0x000fe400000000ff */
[----:B------:R-:W-:Y:S02]  /*5010*/  F2FP.F16.F32.PACK_AB R32, R36, R45 ;  /* 0x0000002d2420723e */ /* 0x000fe400000000ff */
[----:B------:R-:W-:Y:S02]  /*5020*/  F2FP.F16.F32.PACK_AB R33, R38, R37 ;  /* 0x000000252621723e */ /* 0x000fe400000000ff */
[----:B------:R-:W-:-:S02]  /*5030*/  F2FP.F16.F32.PACK_AB R34, R46, R39 ;  /* 0x000000272e22723e */ /* 0x000fc400000000ff */
[----:B------:R-:W-:Y:S01]  /*5040*/  F2FP.F16.F32.PACK_AB R35, R52, R51 ;  /* 0x000000333423723e */ /* 0x000fe200000000ff */
[----:B-----5:R2:W-:Y:S01]  /*5050*/  STS.U16 [R70+UR11+0x2100], R109 ;  /* 0x0021006d46007988 */ /* 0x0205e2000800040b */
[----:B------:R-:W-:-:S03]  /*5060*/  FADD R49, R49, R48 ;  /* 0x0000003031317221 */ /* 0x000fc60000000000 */
[----:B------:R2:W-:Y:S01]  /*5070*/  STS.U16 [R70+UR11+0x2500], R113 ;  /* 0x0025007146007988 */ /* 0x0005e2000800040b */
[----:B------:R-:W-:-:S03]  /*5080*/  FADD R48, -R71, R108 ;  /* 0x0000006c47307221 */ /* 0x000fc60000000100 */
[----:B----4-:R2:W-:Y:S04]  /*5090*/  STS.U16 [R69+UR11+0x2200], R110 ;  /* 0x0022006e45007988 */ /* 0x0105e8000800040b */
[----:B---3--:R2:W-:Y:S01]  /*50a0*/  STS.U16 [R69+UR11+0x2600], R112 ;  /* 0x0026007045007988 */ /* 0x0085e2000800040b */
[----:B------:R0:W-:Y:S03]  /*50b0*/  STTM.x32 tmem[UR12+0x50], R4 ;  /* 0x00005004000079ed */ /* 0x0001e600082c000c */
[----:B------:R2:W-:Y:S04]  /*50c0*/  STS.U16 [R68+UR11+0x2300], R115 ;  /* 0x0023007344007988 */ /* 0x0005e8000800040b */
[----:B------:R2:W-:Y:S01]  /*50d0*/  STS.U16 [R68+UR11+0x2700], R117 ;  /* 0x0027007544007988 */ /* 0x0005e2000800040b */
[----:B------:R-:W1:Y:S02]  /*50e0*/  FENCE.VIEW.ASYNC.T ;  /* 0x00000000000073c6 */ /* 0x000e640000000200 */
[----:B-1----:R-:W-:Y:S01]  /*50f0*/  BAR.SYNC.DEFER_BLOCKING 0x0 ;  /* 0x0000000000007b1d */ /* 0x002fe20000010000 */
[----:B------:R-:W-:-:S05]  /*5100*/  FMUL R48, R48, 1.4426950216293334961 ;  /* 0x3fb8aa3b30307820 */ /* 0x000fca0000400000 */
[----:B------:R-:W1:Y:S01]  /*5110*/  LDTM.x16 R4, tmem[UR12] ;  /* 0x0000000c000479ee */ /* 0x000e620008240000 */
[----:B------:R-:W-:Y:S01]  /*5120*/  FADD R49, R50, R49 ;  /* 0x0000003132317221 */ /* 0x000fe20000000000 */
[----:B------:R-:W-:Y:S01]  /*5130*/  NOP ;  /* 0x0000000000007918 */ /* 0x000fe20000000000 */
[----:B0-----:R-:W1:Y:S02]  /*5140*/  MUFU.EX2 R21, R48 ;  /* 0x0000003000157308 */ /* 0x001e640000000800 */
[C---:B-1----:R-:W-:Y:S01]  /*5150*/  FMUL R4, R21.reuse, R4 ;  /* 0x0000000415047220 */ /* 0x042fe20000400000 */
        /* <DEDUP_REMOVED lines=15> */
[----:B------:R2:W-:Y:S01]  /*5250*/  STTM.x16 tmem[UR12], R4 ;  /* 0x00000004000079ed */ /* 0x0005e2000824000c */
[----:B------:R-:W0:Y:S02]  /*5260*/  FENCE.VIEW.ASYNC.T ;  /* 0x00000000000073c6 */ /* 0x000e240000000200 */
[----:B0-----:R-:W-:Y:S01]  /*5270*/  BAR.SYNC.DEFER_BLOCKING 0x0 ;  /* 0x0000000000007b1d */ /* 0x001fe20000010000 */
[----:B------:R-:W-:-:S04]  /*5280*/  FADD R40, R40, R49 ;  /* 0x0000003128287221 */ /* 0x000fc80000000000 */
[----:B------:R-:W-:-:S04]  /*5290*/  FADD R41, R41, R40 ;  /* 0x0000002829297221 */ /* 0x000fc80000000000 */
[----:B------:R-:W-:-:S04]  /*52a0*/  FADD R42, R42, R41 ;  /* 0x000000292a2a7221 */ /* 0x000fc80000000000 */
[----:B------:R-:W-:Y:S01]  /*52b0*/  FADD R43, R43, R42 ;  /* 0x0000002a2b2b7221 */ /* 0x000fe20000000000 */
[----:B------:R0:W-:Y:S06]  /*52c0*/  MEMBAR.ALL.CTA ;  /* 0x0000000000007992 */ /* 0x0001ec0000008000 */
[----:B0-----:R-:W0:Y:S01]  /*52d0*/  FENCE.VIEW.ASYNC.S ;  /* 0x00000000000073c6 */ /* 0x001e220000000000 */
        /* <DEDUP_REMOVED lines=8> */
[----:B------:R-:W-:-:S03]  /*5360*/  ULEA UR13, UR25, UR11, 0x3 ;  /* 0x0000000b190d7291 */ /* 0x000fc6000f8e18ff */
[----:B------:R-:W-:Y:S01]  /*5370*/  FADD R51, R51, R46 ;  /* 0x0000002e33337221 */ /* 0x000fe20000000000 */
[----:B------:R-:W-:-:S03]  /*5380*/  UIADD3 UR13, UPT, UPT, UR13, 0x2800, URZ ;  /* 0x000028000d0d7890 */ /* 0x000fc6000fffe0ff */
[----:B------:R-:W-:Y:S01]  /*5390*/  FADD R52, R52, R51 ;  /* 0x0000003334347221 */ /* 0x000fe20000000000 */
[----:B------:R-:W-:Y:S01]  /*53a0*/  UMOV UR4, UR5 ;  /* 0x0000000500047c82 */ /* 0x000fe20008000000 */
[----:B0-----:R-:W-:Y:S06]  /*53b0*/  BAR.SYNC.DEFER_BLOCKING 0x0 ;  /* 0x0000000000007b1d */ /* 0x001fec0000010000 */
[----:B--2---:R-:W-:Y:S05]  /*53c0*/  BRA.U UP1, `(.L_x_16) ;  /* 0x0000000101587547 */ /* 0x004fea000b800000 */
[----:B------:R-:W-:Y:S02]  /*53d0*/  UIADD3 UR34, UPT, UPT, UR10, 0x58, URZ ;  /* 0x000000580a227890 */ /* 0x000fe4000fffe0ff */
[----:B------:R-:W-:Y:S02]  /*53e0*/  UIADD3 UR35, UPT, UPT, UR10, 0x60, URZ ;  /* 0x000000600a237890 */ /* 0x000fe4000fffe0ff */
[----:B------:R-:W-:Y:S01]  /*53f0*/  UIADD3 UR37, UPT, UPT, UR10, 0x68, URZ ;  /* 0x000000680a257890 */ /* 0x000fe2000fffe0ff */
[----:B------:R-:W-:Y:S01]  /*5400*/  UMOV UR18, 0x0 ;  /* 0x0000000000127882 */ /* 0x000fe20000000000 */
[----:B------:R-:W-:Y:S01]  /*5410*/  UMOV UR19, 0x8040010 ;  /* 0x0804001000137882 */ /* 0x000fe20000000000 */
[----:B------:R-:W-:Y:S01]  /*5420*/  UMOV UR16, UR23 ;  /* 0x0000001700107c82 */ /* 0x000fe20008000000 */
[----:B------:R-:W-:Y:S01]  /*5430*/  UMOV UR17, 0x40004040 ;  /* 0x4000404000117882 */ /* 0x000fe20000000000 */
[----:B------:R-:W-:Y:S01]  /*5440*/  UMOV UR38, 0x0 ;  /* 0x0000000000267882 */ /* 0x000fe20000000000 */
[----:B------:R-:W-:Y:S01]  /*5450*/  UMOV UR39, 0x8040010 ;  /* 0x0804001000277882 */ /* 0x000fe20000000000 */
[----:B------:R-:W-:Y:S01]  /*5460*/  UMOV UR40, 0x0 ;  /* 0x0000000000287882 */ /* 0x000fe20000000000 */
[----:B------:R-:W-:Y:S01]  /*5470*/  UMOV UR41, 0x8040010 ;  /* 0x0804001000297882 */ /* 0x000fe20000000000 */
[----:B------:R-:W-:Y:S01]  /*5480*/  UMOV UR8, UR13 ;  /* 0x0000000d00087c82 */ /* 0x000fe20008000000 */
[----:B------:R-:W-:Y:S01]  /*5490*/  UMOV UR9, URZ ;  /* 0x000000ff00097c82 */ /* 0x000fe20008000000 */
[----:B------:R0:W-:Y:S01]  /*54a0*/  UTCHMMA tmem[UR15], gdesc[UR16], tmem[UR10], tmem[UR18], idesc[UR19], UPT ;  /* 0x00ff12100f0079ea */ /* 0x0001e2000b80000a */
        /* <DEDUP_REMOVED lines=8> */
.L_x_16:
[----:B------:R-:W-:Y:S01]  /*5530*/  UIADD3 UR25, UPT, UPT, UR25, 0x1, URZ ;  /* 0x0000000119197890 */ /* 0x000fe2000fffe0ff */
[----:B------:R-:W-:Y:S01]  /*5540*/  FFMA R72, R21, R72, R52 ;  /* 0x0000004815487223 */ /* 0x000fe20000000034 */
[----:B------:R-:W-:Y:S01]  /*5550*/  UIADD3 UR6, UPT, UPT, UR6, 0x40, URZ ;  /* 0x0000004006067890 */ /* 0x000fe2000fffe0ff */
[----:B------:R-:W-:Y:S01]  /*5560*/  IADD3 R3, PT, PT, R3, UR24, RZ ;  /* 0x0000001803037c10 */ /* 0x000fe2000fffe0ff */
[----:B------:R-:W-:Y:S01]  /*5570*/  UISETP.GT.AND UP2, UPT, UR25, 0x1, UPT ;  /* 0x000000011900788c */ /* 0x000fe2000bf44270 */
[----:B------:R-:W-:Y:S02]  /*5580*/  IADD3 R73, PT, PT, R74, R73, RZ ;  /* 0x000000494a497210 */ /* 0x000fe40007ffe0ff */
[----:B------:R-:W-:Y:S01]  /*5590*/  MOV R75, UR4 ;  /* 0x00000004004b7c02 */ /* 0x000fe20008000f00 */
[----:B0-----:R-:W-:Y:S01]  /*55a0*/  USEL UR5, URZ, 0x1, !UP2 ;  /* 0x00000001ff057887 */ /* 0x001fe2000d000000 */
[----:B------:R-:W-:Y:S01]  /*55b0*/  MOV R108, R71 ;  /* 0x00000047006c7202 */ /* 0x000fe20000000f00 */
[----:B------:R-:W-:-:S02]  /*55c0*/  USEL UR25, UR25, URZ, !UP2 ;  /* 0x000000ff19197287 */ /* 0x000fc4000d000000 */
[----:B------:R-:W-:Y:S02]  /*55d0*/  UISETP.GE.AND UP2, UPT, UR6, UR14, UPT ;  /* 0x0000000e0600728c */ /* 0x000fe4000bf46270 */
[----:B------:R-:W-:-:S07]  /*55e0*/  ULOP3.LUT UR5, UR4, UR5, URZ, 0x3c, !UPT ;  /* 0x0000000504057292 */ /* 0x000fce000f8e3cff */
[----:B------:R-:W-:Y:S05]  /*55f0*/  BRA.U !UP2, `(.L_x_17) ;  /* 0xffffffdd0ab07547 */ /* 0x000fea000b83ffff */
.L_x_12:
[C---:B------:R-:W-:Y:S01]  /*5600*/  FMUL R2, R72.reuse, 8388608 ;  /* 0x4b00000048027820 */ /* 0x040fe20000400000 */
[C---:B------:R-:W-:Y:S01]  /*5610*/  FSETP.GEU.AND P5, PT, R72.reuse, 1.175494350822287508e-38, PT ;  /* 0x008000004800780b */ /* 0x040fe20003fae000 */
[----:B------:R-:W1:Y:S01]  /*5620*/  LDCU UR5, c[0x0][0x3f0] ;  /* 0x00007e00ff0577ac */ /* 0x000e620008000800 */
[----:B0-----:R-:W-:Y:S01]  /*5630*/  HFMA2 R5, -RZ, RZ, 1.443359375, -0.2030029296875 ;  /* 0x3dc6b27fff057431 */ /* 0x001fe200000001ff */
[----:B------:R-:W-:Y:S02]  /*5640*/  FSETP.GEU.AND P2, PT, |R72|, 1.175494350822287508e-38, PT ;  /* 0x008000004800780b */ /* 0x000fe40003f4e200 */
[----:B------:R-:W-:Y:S01]  /*5650*/  FSEL R26, R2, R72, !P5 ;  /* 0x00000048021a7208 */ /* 0x000fe20006800000 */
[----:B------:R-:W0:Y:S01]  /*5660*/  LDCU.64 UR8, c[0x0][0x3e0] ;  /* 0x00007c00ff0877ac */ /* 0x000e220008000a00 */
[----:B------:R-:W-:Y:S02]  /*5670*/  FSETP.GT.AND P3, PT, |R72|, 8.50705917302346158658e+37, PT ;  /* 0x7e8000004800780b */ /* 0x000fe40003f64200 */
[----:B------:R-:W-:-:S04]  /*5680*/  IADD3 R2, PT, PT, R26, -0x3f3504f3, RZ ;  /* 0xc0cafb0d1a027810 */ /* 0x000fc80007ffe0ff */
[----:B------:R-:W-:-:S04]  /*5690*/  LOP3.LUT R3, R2, 0xff800000, RZ, 0xc0, !PT ;  /* 0xff80000002037812 */ /* 0x000fc800078ec0ff */
[----:B------:R-:W-:Y:S01]  /*56a0*/  IADD3 R2, PT, PT, R26, -R3, RZ ;  /* 0x800000031a027210 */ /* 0x000fe20007ffe0ff */
[----:B-1----:R-:W-:-:S04]  /*56b0*/  UISETP.GE.AND UP0, UPT, UR5, 0x1, UPT ;  /* 0x000000010500788c */ /* 0x002fc8000bf06270 */
[----:B------:R-:W-:-:S04]  /*56c0*/  FADD R20, R2, -1 ;  /* 0xbf80000002147421 */ /* 0x000fc80000000000 */
[----:B------:R-:W-:-:S04]  /*56d0*/  FFMA.FTZ R5, R20, R5, -0.16845393180847167969 ;  /* 0xbe2c7f3014057423 */ /* 0x000fc80000010005 */
[----:B------:R-:W-:-:S04]  /*56e0*/  FFMA.FTZ R5, R20, R5, 0.1716887056827545166 ;  /* 0x3e2fcf2a14057423 */ /* 0x000fc80000010005 */
[----:B------:R-:W-:-:S04]  /*56f0*/  FFMA.FTZ R5, R20, R5, -0.17900948226451873779 ;  /* 0xbe374e4314057423 */ /* 0x000fc80000010005 */
[----:B------:R-:W-:-:S04]  /*5700*/  FFMA.FTZ R5, R20, R5, 0.20512372255325317383 ;  /* 0x3e520bf414057423 */ /* 0x000fc80000010005 */
[----:B------:R-:W-:Y:S01]  /*5710*/  FFMA.FTZ R5, R20, R5, -0.24046532809734344482 ;  /* 0xbe763c8b14057423 */ /* 0x000fe20000010005 */
[----:B0-----:R-:W-:Y:S06]  /*5720*/  BRA.U !UP0, `(.L_x_18) ;  /* 0x0000000108107547 */ /* 0x001fec000b800000 */
[----:B------:R-:W-:-:S06]  /*5730*/  USHF.L.U32 UR4, UR4, 0x1f, URZ ;  /* 0x0000001f04047899 */ /* 0x000fcc00080006ff */
[----:B------:R-:W-:-:S04]  /*5740*/  MOV R2, UR4 ;  /* 0x0000000400027c02 */ /* 0x000fc80008000f00 */
[----:B------:R-:W0:Y:S02]  /*5750*/  SYNCS.PHASECHK.TRANS64.TRYWAIT P4, [UR13], R2 ;  /* 0x00000002ff0075a7 */ /* 0x000e24000808110d */
[----:B0-----:R-:W-:Y:S05]  /*5760*/  @!P4 BRA `(.L_x_19) ;  /* 0x0000000c0098c947 */ /* 0x001fea0003800000 */
.L_x_18:
[----:B------:R-:W-:Y:S01]  /*5770*/  BAR.SYNC.DEFER_BLOCKING 0x0 ;  /* 0x0000000000007b1d */ /* 0x000fe20000010000 */
[----:B------:R-:W-:Y:S01]  /*5780*/  FFMA.FTZ R5, R20, R5, 0.28857114911079406738 ;  /* 0x3e93bf9914057423 */ /* 0x000fe20000010005 */
[----:B------:R-:W-:Y:S01]  /*5790*/  @P3 FMUL R72, R72, 0.25 ;  /* 0x3e80000048483820 */ /* 0x000fe20000400000 */
[----:B------:R-:W-:Y:S01]  /*57a0*/  ISETP.GE.U32.AND P6, PT, R26, 0x7f800000, PT ;  /* 0x7f8000001a00780c */ /* 0x000fe20003fc6070 */
[----:B------:R-:W-:Y:S01]  /*57b0*/  UIMAD UR4, UR7, UR8, URZ ;  /* 0x00000008070472a4 */ /* 0x000fe2000f8e02ff */
[----:B------:R-:W-:-:S03]  /*57c0*/  FFMA.FTZ R21, R20, R5, -0.36067417263984680176 ;  /* 0xbeb8aa4914157423 */ /* 0x000fc60000010005 */
[----:B------:R-:W0:Y:S01]  /*57d0*/  LDC.64 R24, c[0x0][0x398] ;  /* 0x0000e600ff187b82 */ /* 0x000e220000000a00 */
[----:B------:R-:W-:Y:S01]  /*57e0*/  @!P2 FMUL R72, R72, 16777216 ;  /* 0x4b8000004848a820 */ /* 0x000fe20000400000 */
[----:B------:R-:W-:Y:S01]  /*57f0*/  FSEL R2, RZ, -23, P5 ;  /* 0xc1b80000ff027808 */ /* 0x000fe20002800000 */
[----:B------:R-:W-:Y:S01]  /*5800*/  FFMA.FTZ R21, R20, R21, 0.48089820146560668945 ;  /* 0x3ef6384a14157423 */ /* 0x000fe20000010015 */
[----:B------:R-:W-:Y:S01]  /*5810*/  I2FP.F32.S32 R3, R3 ;  /* 0x0000000300037245 */ /* 0x000fe20000201400 */
[----:B------:R-:W1:Y:S01]  /*5820*/  MUFU.RCP R23, R72 ;  /* 0x0000004800177308 */ /* 0x000e620000001000 */
[----:B------:R-:W-:Y:S02]  /*5830*/  IMAD R22, R0, UR9, RZ ;  /* 0x0000000900167c24 */ /* 0x000fe4000f8e02ff */
[C---:B------:R-:W-:Y:S01]  /*5840*/  FFMA.FTZ R21, R20.reuse, R21, -0.72134751081466674805 ;  /* 0xbf38aa3b14157423 */ /* 0x040fe20000010015 */
[----:B------:R-:W2:Y:S01]  /*5850*/  LDC R51, c[0x0][0x3e8] ;  /* 0x0000fa00ff337b82 */ /* 0x000ea20000000800 */
[----:B------:R-:W-:Y:S01]  /*5860*/  USHF.L.U32 UR5, UR4, 0x1, URZ ;  /* 0x0000000104057899 */ /* 0x000fe200080006ff */
[----:B------:R-:W-:Y:S01]  /*5870*/  FFMA.FTZ R2, R3, 1.1920928955078125e-07, R2 ;  /* 0x3400000003027823 */ /* 0x000fe20000010002 */
[----:B------:R-:W-:Y:S01]  /*5880*/  FMUL R21, R20, R21 ;  /* 0x0000001514157220 */ /* 0x000fe20000400000 */
[C---:B------:R-:W-:Y:S01]  /*5890*/  SHF.L.U32 R3, R22.reuse, 0x1, RZ ;  /* 0x0000000116037819 */ /* 0x040fe200000006ff */
[----:B------:R-:W-:-:S04]  /*58a0*/  IMAD.HI R22, R22, 0x2, RZ ;  /* 0x0000000216167827 */ /* 0x000fc800078e02ff */
[C---:B------:R-:W-:Y:S01]  /*58b0*/  FMUL R21, R20.reuse, R21 ;  /* 0x0000001514157220 */ /* 0x040fe20000400000 */
[----:B------:R-:W3:Y:S02]  /*58c0*/  @!P1 SYNCS.CCTL.IV [UR11+0x2800] ;  /* 0x00280000ff0099b1 */ /* 0x000ee4000800000b */
[----:B---3--:R-:W-:Y:S01]  /*58d0*/  BAR.SYNC.DEFER_BLOCKING 0x0 ;  /* 0x0000000000007b1d */ /* 0x008fe20000010000 */
[----:B------:R-:W-:-:S04]  /*58e0*/  FFMA.FTZ R21, R20, 1.4426950216293334961, R21 ;  /* 0x3fb8aa3b14157823 */ /* 0x000fc80000010015 */
[----:B------:R-:W-:Y:S01]  /*58f0*/  FADD R21, R2, R21 ;  /* 0x0000001502157221 */ /* 0x000fe20000000000 */
[----:B0-----:R-:W-:Y:S01]  /*5900*/  IADD3 R2, P4, P5, R3, UR5, R24 ;  /* 0x0000000503027c10 */ /* 0x001fe2000fd9e018 */
[----:B------:R-:W-:Y:S01]  /*5910*/  UIMAD.WIDE UR4, UR4, 0x2, URZ ;  /* 0x00000002040478a5 */ /* 0x000fe2000f8e02ff */
[----:B------:R-:W0:Y:S01]  /*5920*/  LDTM.x16 R4, tmem[UR12] ;  /* 0x0000000c000479ee */ /* 0x000e220008240000 */
[----:B------:R-:W-:Y:S01]  /*5930*/  @P6 MOV R3, 0x7f800000 ;  /* 0x7f80000000036802 */ /* 0x000fe20000000f00 */
[----:B--2---:R-:W-:-:S04]  /*5940*/  IMAD R53, R51, 0x18, RZ ;  /* 0x0000001833357824 */ /* 0x004fc800078e02ff */
[C---:B------:R-:W-:Y:S01]  /*5950*/  @P6 FFMA.FTZ R21, R26.reuse, R3, +INF ;  /* 0x7f8000001a156423 */ /* 0x040fe20000010003 */
[----:B------:R-:W-:Y:S01]  /*5960*/  FSETP.NEU.AND P6, PT, R26, RZ, PT ;  /* 0x000000ff1a00720b */ /* 0x000fe20003fcd000 */
[C---:B------:R-:W-:Y:S01]  /*5970*/  IMAD R27, R51.reuse, 0x14, RZ ;  /* 0x00000014331b7824 */ /* 0x040fe200078e02ff */
[----:B------:R-:W-:Y:S01]  /*5980*/  IADD3.X R3, PT, PT, R22, UR5, R25, P4, P5 ;  /* 0x0000000516037c10 */ /* 0x000fe2000a7ea419 */
[C---:B------:R-:W-:Y:S01]  /*5990*/  IMAD R29, R51.reuse, 0x16, RZ ;  /* 0x00000016331d7824 */ /* 0x040fe200078e02ff */
[----:B------:R-:W2:Y:S01]  /*59a0*/  LDCU UR4, c[0x0][0x3ec] ;  /* 0x00007d80ff0477ac */ /* 0x000ea20008000800 */
[C---:B------:R-:W-:Y:S01]  /*59b0*/  IMAD R57, R51.reuse, 0x1c, RZ ;  /* 0x0000001c33397824 */ /* 0x040fe200078e02ff */
[C---:B------:R-:W-:Y:S01]  /*59c0*/  SHF.L.U32 R25, R51.reuse, 0x2, RZ ;  /* 0x0000000233197819 */ /* 0x040fe200000006ff */
[C---:B------:R-:W-:Y:S01]  /*59d0*/  IMAD R31, R51.reuse, 0xe, RZ ;  /* 0x0000000e331f7824 */ /* 0x040fe200078e02ff */
[C---:B------:R-:W-:Y:S01]  /*59e0*/  SHF.L.U32 R33, R51.reuse, 0x3, RZ ;  /* 0x0000000333217819 */ /* 0x040fe200000006ff */
[----:B------:R-:W3:Y:S01]  /*59f0*/  @!P1 SYNCS.CCTL.IV [UR11+0x2808] ;  /* 0x00280800ff0099b1 */ /* 0x000ee2000800000b */
[C---:B------:R-:W-:Y:S01]  /*5a00*/  IMAD R55, R51.reuse, 0x1a, RZ ;  /* 0x0000001a33377824 */ /* 0x040fe200078e02ff */
[----:B------:R-:W-:Y:S01]  /*5a10*/  NOP ;  /* 0x0000000000007918 */ /* 0x000fe20000000000 */
[C---:B------:R-:W-:Y:S01]  /*5a20*/  IMAD R59, R51.reuse, 0x1e, RZ ;  /* 0x0000001e333b7824 */ /* 0x040fe200078e02ff */
[C---:B------:R-:W-:Y:S01]  /*5a30*/  LEA R37, R51.reuse, -R51, 0x4 ;  /* 0x8000003333257211 */ /* 0x040fe200078e20ff */
[----:B------:R-:W-:-:S02]  /*5a40*/  IMAD R35, R51, 0xd, RZ ;  /* 0x0000000d33237824 */ /* 0x000fc400078e02ff */
[----:B0-----:R-:W-:Y:S01]  /*5a50*/  @P3 FMUL R6, R6, 0.25 ;  /* 0x3e80000006063820 */ /* 0x001fe20000400000 */
[----:B------:R-:W-:Y:S01]  /*5a60*/  @P3 FMUL R7, R7, 0.25 ;  /* 0x3e80000007073820 */ /* 0x000fe20000400000 */
[----:B------:R-:W-:Y:S01]  /*5a70*/  @P3 FMUL R4, R4, 0.25 ;  /* 0x3e80000004043820 */ /* 0x000fe20000400000 */
[----:B------:R-:W-:Y:S01]  /*5a80*/  @P3 FMUL R5, R5, 0.25 ;  /* 0x3e80000005053820 */ /* 0x000fe20000400000 */
[----:B------:R-:W-:Y:S01]  /*5a90*/  @!P2 FMUL R6, R6, 16777216 ;  /* 0x4b8000000606a820 */ /* 0x000fe20000400000 */
[----:B------:R-:W-:Y:S01]  /*5aa0*/  @!P2 FMUL R7, R7, 16777216 ;  /* 0x4b8000000707a820 */ /* 0x000fe20000400000 */
[----:B------:R-:W-:Y:S01]  /*5ab0*/  @!P2 FMUL R4, R4, 16777216 ;  /* 0x4b8000000404a820 */ /* 0x000fe20000400000 */
[----:B------:R-:W-:Y:S01]  /*5ac0*/  @!P2 FMUL R5, R5, 16777216 ;  /* 0x4b8000000505a820 */ /* 0x000fe20000400000 */
[C---:B-1----:R-:W-:Y:S01]  /*5ad0*/  FMUL R6, R23.reuse, R6 ;  /* 0x0000000617067220 */ /* 0x042fe20000400000 */
[----:B------:R-:W-:Y:S01]  /*5ae0*/  FMUL R7, R23, R7 ;  /* 0x0000000717077220 */ /* 0x000fe20000400000 */
[----:B------:R-:W-:Y:S01]  /*5af0*/  @P3 FMUL R9, R9, 0.25 ;  /* 0x3e80000009093820 */ /* 0x000fe20000400000 */
[----:B------:R-:W-:Y:S01]  /*5b00*/  @P3 FMUL R19, R19, 0.25 ;  /* 0x3e80000013133820 */ /* 0x000fe20000400000 */
[----:B------:R-:W-:Y:S01]  /*5b10*/  @P3 FMUL R8, R8, 0.25 ;  /* 0x3e80000008083820 */ /* 0x000fe20000400000 */
[C---:B------:R-:W-:Y:S01]  /*5b20*/  FMUL R4, R23.reuse, R4 ;  /* 0x0000000417047220 */ /* 0x040fe20000400000 */
[----:B------:R-:W-:Y:S01]  /*5b30*/  FMUL R5, R23, R5 ;  /* 0x0000000517057220 */ /* 0x000fe20000400000 */
[----:B------:R-:W-:Y:S01]  /*5b40*/  @P3 FMUL R10, R10, 0.25 ;  /* 0x3e8000000a0a3820 */ /* 0x000fe20000400000 */
        /* <DEDUP_REMOVED lines=8> */
[----:B------:R-:W-:Y:S01]  /*5bd0*/  @!P2 FMUL R9, R9, 16777216 ;  /* 0x4b8000000909a820 */ /* 0x000fe20000400000 */
[----:B------:R-:W-:Y:S01]  /*5be0*/  F2FP.F16.F32.PACK_AB R48, R7, R6 ;  /* 0x000000060730723e */ /* 0x000fe200000000ff */
[----:B------:R-:W-:Y:S01]  /*5bf0*/  @!P2 FMUL R19, R19, 16777216 ;  /* 0x4b8000001313a820 */ /* 0x000fe20000400000 */
[----:B------:R-:W-:-:S02]  /*5c00*/  IMAD R7, R51, 0xc, RZ ;  /* 0x0000000c33077824 */ /* 0x000fc400078e02ff */
[----:B------:R-:W-:Y:S01]  /*5c10*/  @!P2 FMUL R8, R8, 16777216 ;  /* 0x4b8000000808a820 */ /* 0x000fe20000400000 */
        /* <DEDUP_REMOVED lines=9> */
[----:B------:R-:W-:Y:S01]  /*5cb0*/  F2FP.F16.F32.PACK_AB R46, R5, R4 ;  /* 0x00000004052e723e */ /* 0x000fe200000000ff */
[----:B------:R-:W-:Y:S01]  /*5cc0*/  FMUL R39, R23, R9 ;  /* 0x0000000917277220 */ /* 0x000fe20000400000 */
[----:B------:R-:W-:Y:S01]  /*5cd0*/  IADD3 R6, P2, PT, R53, R2, RZ ;  /* 0x0000000235067210 */ /* 0x000fe20007f5e0ff */
[----:B------:R-:W-:Y:S01]  /*5ce0*/  FMUL R49, R23, R19 ;  /* 0x0000001317317220 */ /* 0x000fe20000400000 */
[----:B------:R-:W-:Y:S01]  /*5cf0*/  FSEL R4, R21, -INF , P6 ;  /* 0xff80000015047808 */ /* 0x000fe20003000000 */
[----:B------:R-:W-:-:S02]  /*5d00*/  IMAD R9, R51, 0x6, RZ ;  /* 0x0000000633097824 */ /* 0x000fc400078e02ff */
[----:B------:R-:W-:Y:S01]  /*5d10*/  FMUL R34, R23, R8 ;  /* 0x0000000817227220 */ /* 0x000fe20000400000 */
[----:B------:R-:W-:Y:S01]  /*5d20*/  IMAD R19, R51, 0xa, RZ ;  /* 0x0000000a33137824 */ /* 0x000fe200078e02ff */
[----:B------:R-:W-:Y:S01]  /*5d30*/  IADD3 R28, P6, PT, R7, R2, RZ ;  /* 0x00000002071c7210 */ /* 0x000fe20007fde0ff */
        /* <DEDUP_REMOVED lines=8> */
[----:B------:R-:W-:Y:S01]  /*5dc0*/  FMUL R44, R23, R18 ;  /* 0x00000012172c7220 */ /* 0x000fe20000400000 */
[-C--:B------:R-:W-:Y:S01]  /*5dd0*/  IADD3 R8, P5, PT, R27, R2.reuse, RZ ;  /* 0x000000021b087210 */ /* 0x080fe20007fbe0ff */
[----:B------:R-:W-:Y:S01]  /*5de0*/  IMAD R23, R51, 0x12, RZ ;  /* 0x0000001233177824 */ /* 0x000fe200078e02ff */
[----:B------:R-:W-:Y:S01]  /*5df0*/  LEA.HI.X.SX32 R7, R7, R3, 0x1, P2 ;  /* 0x0000000307077211 */ /* 0x000fe200010f0eff */
[----:B------:R-:W-:Y:S01]  /*5e00*/  FFMA R71, R4, 0.69314718246459960938, R71 ;  /* 0x3f31721804477823 */ /* 0x000fe20000000047 */
[-C--:B------:R-:W-:Y:S01]  /*5e10*/  IADD3 R14, P2, PT, R29, R2.reuse, RZ ;  /* 0x000000021d0e7210 */ /* 0x080fe20007f5e0ff */
[C---:B------:R-:W-:Y:S01]  /*5e20*/  IMAD R21, R51.reuse, 0xb, RZ ;  /* 0x0000000b33157824 */ /* 0x040fe200078e02ff */
[----:B------:R-:W-:Y:S01]  /*5e30*/  LEA R5, R51, R51, 0x1 ;  /* 0x0000003333057211 */ /* 0x000fe200078e08ff */
[----:B------:R0:W-:Y:S01]  /*5e40*/  STG.E.U16 desc[UR20][R2.64], R46 ;  /* 0x0000002e02007986 */ /* 0x0001e2000c101514 */
[C---:B------:R-:W-:Y:S01]  /*5e50*/  IADD3 R22, P4, PT, R9.reuse, R2, RZ ;  /* 0x0000000209167210 */ /* 0x040fe20007f9e0ff */
[----:B--2---:R-:W-:Y:S01]  /*5e60*/  UIMAD UR4, UR7, UR4, URZ ;  /* 0x00000004070472a4 */ /* 0x004fe2000f8e02ff */
[----:B------:R-:W-:-:S02]  /*5e70*/  LEA.HI.X.SX32 R29, R9, R3, 0x1, P6 ;  /* 0x00000003091d7211 */ /* 0x000fc400030f0eff */
[-C--:B------:R-:W-:Y:S01]  /*5e80*/  IADD3 R4, P1, PT, R57, R2.reuse, RZ ;  /* 0x0000000239047210 */ /* 0x080fe20007f3e0ff */
[----:B------:R-:W-:Y:S01]  /*5e90*/  USHF.L.U32 UR6, UR4, 0x2, URZ ;  /* 0x0000000204067899 */ /* 0x000fe200080006ff */
[----:B------:R-:W-:Y:S01]  /*5ea0*/  LEA.HI.X.SX32 R9, R19, R3, 0x1, P5 ;  /* 0x0000000313097211 */ /* 0x000fe200028f0eff */
[----:B------:R-:W-:Y:S01]  /*5eb0*/  UIMAD.WIDE UR4, UR4, 0x4, URZ ;  /* 0x00000004040478a5 */ /* 0x000fe2000f8e02ff */
[CC--:B------:R-:W-:Y:S02]  /*5ec0*/  LEA R13, R51.reuse, -R51.reuse, 0x3 ;  /* 0x80000033330d7211 */ /* 0x0c0fe400078e18ff */
[----:B------:R-:W-:Y:S02]  /*5ed0*/  SHF.L.U32 R17, R51, 0x1, RZ ;  /* 0x0000000133117819 */ /* 0x000fe400000006ff */
[----:B------:R-:W-:Y:S02]  /*5ee0*/  IADD3 R30, P5, PT, R31, R2, RZ ;  /* 0x000000021f1e7210 */ /* 0x000fe40007fbe0ff */
[----:B------:R-:W-:-:S02]  /*5ef0*/  LEA R15, R51, R51, 0x3 ;  /* 0x00000033330f7211 */ /* 0x000fc400078e18ff */
[-C--:B------:R-:W-:Y:S02]  /*5f00*/  IADD3 R12, P3, PT, R23, R2.reuse, RZ ;  /* 0x00000002170c7210 */ /* 0x080fe40007f7e0ff */
[----:B------:R-:W-:Y:S02]  /*5f10*/  LEA R11, R51, R51, 0x2 ;  /* 0x00000033330b7211 */ /* 0x000fe400078e10ff */
[-C--:B------:R-:W-:Y:S02]  /*5f20*/  IADD3 R26, P6, PT, R19, R2.reuse, RZ ;  /* 0x00000002131a7210 */ /* 0x080fe40007fde0ff */
[-C--:B------:R-:W-:Y:S02]  /*5f30*/  LEA.HI.X.SX32 R23, R5, R3.reuse, 0x1, P4 ;  /* 0x0000000305177211 */ /* 0x080fe400020f0eff */
[----:B------:R-:W-:Y:S02]  /*5f40*/  LEA.HI.X.SX32 R5, R31, R3, 0x1, P1 ;  /* 0x000000031f057211 */ /* 0x000fe400008f0eff */
[----:B------:R-:W-:-:S02]  /*5f50*/  IADD3 R18, P1, PT, R17, R2, RZ ;  /* 0x0000000211127210 */ /* 0x000fc40007f3e0ff */
[-C--:B------:R-:W-:Y:S02]  /*5f60*/  LEA.HI.X.SX32 R31, R13, R3.reuse, 0x1, P5 ;  /* 0x000000030d1f7211 */ /* 0x080fe400028f0eff */
[-C--:B------:R-:W-:Y:S02]  /*5f70*/  LEA.HI.X.SX32 R13, R15, R3.reuse, 0x1, P3 ;  /* 0x000000030f0d7211 */ /* 0x080fe400018f0eff */
[-C--:B------:R-:W-:Y:S02]  /*5f80*/  LEA.HI.X.SX32 R27, R11, R3.reuse, 0x1, P6 ;  /* 0x000000030b1b7211 */ /* 0x080fe400030f0eff */
[----:B------:R-:W-:Y:S02]  /*5f90*/  LEA.HI.X.SX32 R15, R21, R3, 0x1, P2 ;  /* 0x00000003150f7211 */ /* 0x000fe400010f0eff */
[-C--:B------:R-:W-:Y:S02]  /*5fa0*/  IADD3 R10, P4, PT, R55, R2.reuse, RZ ;  /* 0x00000002370a7210 */ /* 0x080fe40007f9e0ff */
[----:B------:R-:W-:-:S02]  /*5fb0*/  IADD3 R16, P6, PT, R59, R2, RZ ;  /* 0x000000023b107210 */ /* 0x000fc40007fde0ff */
[CC--:B------:R-:W-:Y:S02]  /*5fc0*/  LEA R20, P5, R51.reuse, R2.reuse, 0x2 ;  /* 0x0000000233147211 */ /* 0x0c0fe400078a10ff */
[CC--:B------:R-:W-:Y:S02]  /*5fd0*/  LEA R24, P3, R51.reuse, R2.reuse, 0x3 ;  /* 0x0000000233187211 */ /* 0x0c0fe400078618ff */
[C---:B------:R-:W-:Y:S02]  /*5fe0*/  LEA R32, P2, R51.reuse, R2, 0x4 ;  /* 0x0000000233207211 */ /* 0x040fe400078420ff */
[-C--:B------:R-:W-:Y:S02]  /*5ff0*/  LEA.HI.X.SX32 R19, R51, R3.reuse, 0x1, P1 ;  /* 0x0000000333137211 */ /* 0x080fe400008f0eff */
[----:B0-----:R-:W-:Y:S02]  /*6000*/  PRMT R2, R46, 0x7632, R2 ;  /* 0x000076322e027816 */ /* 0x001fe40000000002 */
[----:B------:R-:W-:-:S02]  /*6010*/  LEA.HI.X.SX32 R21, R17, R3, 0x1, P5 ;  /* 0x0000000311157211 */ /* 0x000fc400028f0eff */
[----:B------:R-:W-:Y:S01]  /*6020*/  F2FP.F16.F32.PACK_AB R34, R39, R34 ;  /* 0x000000222722723e */ /* 0x000fe200000000ff */
[----:B------:R0:W-:Y:S01]  /*6030*/  STG.E.U16 desc[UR20][R18.64], R2 ;  /* 0x0000000212007986 */ /* 0x0001e2000c101514 */
[-C--:B------:R-:W-:Y:S02]  /*6040*/  LEA.HI.X.SX32 R11, R35, R3.reuse, 0x1, P4 ;  /* 0x00000003230b7211 */ /* 0x080fe400020f0eff */
[-C--:B------:R-:W-:Y:S01]  /*6050*/  LEA.HI.X.SX32 R25, R25, R3.reuse, 0x1, P3 ;  /* 0x0000000319197211 */ /* 0x080fe200018f0eff */
[----:B------:R1:W-:Y:S01]  /*6060*/  STG.E.U16 desc[UR20][R20.64], R48 ;  /* 0x0000003014007986 */ /* 0x0003e2000c101514 */
[-C--:B------:R-:W-:Y:S02]  /*6070*/  LEA.HI.X.SX32 R33, R33, R3.reuse, 0x1, P2 ;  /* 0x0000000321217211 */ /* 0x080fe400010f0eff */
[----:B------:R-:W-:Y:S02]  /*6080*/  LEA.HI.X.SX32 R17, R37, R3, 0x1, P6 ;  /* 0x0000000325117211 */ /* 0x000fe400030f0eff */
[----:B------:R-:W-:-:S02]  /*6090*/  PRMT R3, R48, 0x7632, R3 ;  /* 0x0000763230037816 */ /* 0x000fc40000000003 */
[----:B------:R-:W-:Y:S01]  /*60a0*/  F2FP.F16.F32.PACK_AB R36, R41, R36 ;  /* 0x000000242924723e */ /* 0x000fe200000000ff */
[----:B0-----:R-:W0:Y:S01]  /*60b0*/  LDC.64 R18, c[0x0][0x3a0] ;  /* 0x0000e800ff127b82 */ /* 0x001e220000000a00 */
[----:B------:R-:W-:Y:S01]  /*60c0*/  F2FP.F16.F32.PACK_AB R38, R43, R38 ;  /* 0x000000262b26723e */ /* 0x000fe200000000ff */
[----:B------:R2:W-:Y:S01]  /*60d0*/  STG.E.U16 desc[UR20][R22.64], R3 ;  /* 0x0000000316007986 */ /* 0x0005e2000c101514 */
[----:B------:R-:W-:Y:S02]  /*60e0*/  PRMT R2, R36, 0x7632, R2 ;  /* 0x0000763224027816 */ /* 0x000fe40000000002 */
[----:B-1----:R-:W-:Y:S01]  /*60f0*/  PRMT R21, R34, 0x7632, R21 ;  /* 0x0000763222157816 */ /* 0x002fe20000000015 */
[----:B------:R-:W-:Y:S01]  /*6100*/  STG.E.U16 desc[UR20][R24.64], R34 ;  /* 0x0000002218007986 */ /* 0x000fe2000c101514 */
[----:B------:R-:W-:Y:S02]  /*6110*/  PRMT R20, R38, 0x7632, R20 ;  /* 0x0000763226147816 */ /* 0x000fe40000000014 */
[----:B------:R-:W-:Y:S01]  /*6120*/  F2FP.F16.F32.PACK_AB R40, R45, R40 ;  /* 0x000000282d28723e */ /* 0x000fe200000000ff */
[----:B------:R-:W-:Y:S01]  /*6130*/  STG.E.U16 desc[UR20][R26.64], R21 ;  /* 0x000000151a007986 */ /* 0x000fe2000c101514 */
[----:B------:R-:W-:-:S02]  /*6140*/  F2FP.F16.F32.PACK_AB R42, R47, R42 ;  /* 0x0000002a2f2a723e */ /* 0x000fc400000000ff */
[----:B------:R-:W-:Y:S01]  /*6150*/  F2FP.F16.F32.PACK_AB R44, R49, R44 ;  /* 0x0000002c312c723e */ /* 0x000fe200000000ff */
[----:B------:R-:W-:Y:S01]  /*6160*/  STG.E.U16 desc[UR20][R28.64], R36 ;  /* 0x000000241c007986 */ /* 0x000fe2000c101514 */
[C---:B--2---:R-:W-:Y:S01]  /*6170*/  SHF.L.U32 R3, R0.reuse, 0x2, RZ ;  /* 0x0000000200037819 */ /* 0x044fe200000006ff */
[----:B------:R-:W-:Y:S02]  /*6180*/  IMAD.HI R0, R0, 0x4, RZ ;  /* 0x0000000400007827 */ /* 0x000fe400078e02ff */
[----:B------:R0:W-:Y:S04]  /*6190*/  STG.E.U16 desc[UR20][R30.64], R2 ;  /* 0x000000021e007986 */ /* 0x0001e8000c101514 */
[----:B------:R-:W-:Y:S04]  /*61a0*/  STG.E.U16 desc[UR20][R32.64], R38 ;  /* 0x0000002620007986 */ /* 0x000fe8000c101514 */
[----:B------:R1:W-:Y:S04]  /*61b0*/  STG.E.U16 desc[UR20][R12.64], R20 ;  /* 0x000000140c007986 */ /* 0x0003e8000c101514 */
[----:B------:R2:W-:Y:S01]  /*61c0*/  STG.E.U16 desc[UR20][R8.64], R40 ;  /* 0x0000002808007986 */ /* 0x0005e2000c101514 */
[----:B0-----:R-:W-:-:S04]  /*61d0*/  IADD3 R2, P1, P2, R3, UR6, R18 ;  /* 0x0000000603027c10 */ /* 0x001fc8000fa3e012 */
[----:B------:R-:W-:Y:S02]  /*61e0*/  IADD3.X R3, PT, PT, R0, UR5, R19, P1, P2 ;  /* 0x0000000500037c10 */ /* 0x000fe40008fe4413 */
[----:B-1----:R-:W-:Y:S02]  /*61f0*/  PRMT R13, R40, 0x7632, R13 ;  /* 0x00007632280d7816 */ /* 0x002fe4000000000d */
[----:B--2---:R-:W-:-:S03]  /*6200*/  PRMT R8, R44, 0x7632, R8 ;  /* 0x000076322c087816 */ /* 0x004fc60000000008 */
[----:B------:R-:W-:Y:S04]  /*6210*/  STG.E.U16 desc[UR20][R14.64], R13 ;  /* 0x0000000d0e007986 */ /* 0x000fe8000c101514 */
[----:B------:R0:W-:Y:S02]  /*6220*/  STG.E.U16 desc[UR20][R6.64], R42 ;  /* 0x0000002a06007986 */ /* 0x0001e4000c101514 */
[----:B0-----:R-:W-:-:S05]  /*6230*/  PRMT R7, R42, 0x7632, R7 ;  /* 0x000076322a077816 */ /* 0x001fca0000000007 */
[----:B------:R0:W-:Y:S04]  /*6240*/  STG.E.U16 desc[UR20][R10.64], R7 ;  /* 0x000000070a007986 */ /* 0x0001e8000c101514 */
[----:B------:R0:W-:Y:S04]  /*6250*/  STG.E.U16 desc[UR20][R4.64], R44 ;  /* 0x0000002c04007986 */ /* 0x0001e8000c101514 */
[----:B------:R0:W-:Y:S04]  /*6260*/  STG.E.U16 desc[UR20][R16.64], R8 ;  /* 0x0000000810007986 */ /* 0x0001e8000c101514 */
[----:B------:R0:W-:Y:S01]  /*6270*/  STG.E desc[UR20][R2.64], R71 ;  /* 0x0000004702007986 */ /* 0x0001e2000c101914 */
[----:B---3--:R-:W-:Y:S06]  /*6280*/  BAR.SYNC.DEFER_BLOCKING 0x0 ;  /* 0x0000000000007b1d */ /* 0x008fec0000010000 */
[----:B------:R-:W-:Y:S05]  /*6290*/  @P0 BRA `(.L_x_20) ;  /* 0x0000000000a00947 */ /* 0x000fea0003800000 */
[----:B------:R-:W1:Y:S01]  /*62a0*/  S2UR UR5, SR_CgaCtaId ;  /* 0x00000000000579c3 */ /* 0x000e620000008800 */
[----:B------:R-:W-:Y:S01]  /*62b0*/  NOP ;  /* 0x0000000000007918 */ /* 0x000fe20000000000 */
[----:B------:R-:W-:Y:S01]  /*62c0*/  UMOV UR4, 0x50 ;  /* 0x0000005000047882 */ /* 0x000fe20000000000 */
[----:B------:R-:W-:Y:S01]  /*62d0*/  MOV R0, UR10 ;  /* 0x0000000a00007c02 */ /* 0x000fe20008000f00 */
[----:B0-----:R-:W-:Y:S01]  /*62e0*/  HFMA2 R7, -RZ, RZ, 0, 5.9604644775390625e-08 ;  /* 0x00000001ff077431 */ /* 0x001fe200000001ff */
[----:B------:R-:W-:Y:S02]  /*62f0*/  MOV R3, 0xf ;  /* 0x0000000f00037802 */ /* 0x000fe40000000f00 */
[----:B------:R-:W-:-:S04]  /*6300*/  LOP3.LUT R0, R0, 0xffff, RZ, 0xc0, !PT ;  /* 0x0000ffff00007812 */ /* 0x000fc800078ec0ff */
[----:B------:R-:W-:-:S04]  /*6310*/  SHF.R.U32.HI R0, RZ, 0x5, R0 ;  /* 0x00000005ff007819 */ /* 0x000fc80000011600 */
[----:B------:R-:W-:Y:S02]  /*6320*/  IADD3 R2, PT, PT, R0, 0x10, RZ ;  /* 0x0000001000027810 */ /* 0x000fe40007ffe0ff */
[----:B------:R-:W-:Y:S01]  /*6330*/  SHF.L.U32 R0, R3, R0, RZ ;  /* 0x0000000003007219 */ /* 0x000fe200000006ff */
[----:B-1----:R-:W-:Y:S01]  /*6340*/  ULEA UR6, UR5, UR4, 0x18 ;  /* 0x0000000405067291 */ /* 0x002fe2000f8ec0ff */
[----:B------:R-:W-:-:S04]  /*6350*/  SHF.L.U32 R3, R7, R2, RZ ;  /* 0x0000000207037219 */ /* 0x000fc800000006ff */
[----:B------:R-:W-:-:S04]  /*6360*/  LOP3.LUT R0, R3, R0, RZ, 0xfc, !PT ;  /* 0x0000000003007212 */ /* 0x000fc800078efcff */
[----:B------:R-:W0:Y:S01]  /*6370*/  LDS R5, [UR6] ;  /* 0x00000006ff057984 */ /* 0x000e220008000800 */
[C---:B------:R-:W-:Y:S02]  /*6380*/  LOP3.LUT R2, R0.reuse, 0xffff, RZ, 0xc0, !PT ;  /* 0x0000ffff00027812 */ /* 0x040fe400078ec0ff */
[----:B0-----:R-:W-:-:S04]  /*6390*/  LOP3.LUT R3, R0, 0xffff, R5, 0x80, !PT ;  /* 0x0000ffff00037812 */ /* 0x001fc800078e8005 */
[----:B------:R-:W-:-:S13]  /*63a0*/  ISETP.NE.AND P0, PT, R3, R2, PT ;  /* 0x000000020300720c */ /* 0x000fda0003f05270 */
[----:B------:R-:W-:Y:S05]  /*63b0*/  @P0 BRA `(.L_x_21) ;  /* 0x0000000000500947 */ /* 0x000fea0003800000 */
[----:B------:R-:W-:Y:S02]  /*63c0*/  SHF.R.U32.HI R5, RZ, 0x10, R5 ;  /* 0x00000010ff057819 */ /* 0x000fe40000011605 */
[----:B------:R-:W-:-:S04]  /*63d0*/  SHF.R.U32.HI R2, RZ, 0x10, R0 ;  /* 0x00000010ff027819 */ /* 0x000fc80000011600 */
[----:B------:R-:W-:-:S04]  /*63e0*/  LOP3.LUT R5, R5, R2, RZ, 0xc0, !PT ;  /* 0x0000000205057212 */ /* 0x000fc800078ec0ff */
[----:B------:R-:W-:-:S13]  /*63f0*/  ISETP.NE.AND P0, PT, R5, R2, PT ;  /* 0x000000020500720c */ /* 0x000fda0003f05270 */
[----:B------:R-:W-:Y:S05]  /*6400*/  @P0 BRA `(.L_x_22) ;  /* 0x0000000000300947 */ /* 0x000fea0003800000 */
[----:B------:R-:W-:Y:S01]  /*6410*/  R2UR UR4, R0 ;  /* 0x00000000000472ca */ /* 0x000fe200000e0000 */
[----:B------:R-:W-:Y:S01]  /*6420*/  VOTEU.ANY UR5, UPT, PT ;  /* 0x0000000000057886 */ /* 0x000fe200038e0100 */
[----:B------:R-:W0:Y:S01]  /*6430*/  S2R R0, SR_LANEID ;  /* 0x0000000000007919 */ /* 0x000e220000000000 */
[----:B------:R-:W-:-:S10]  /*6440*/  UFLO.U32 UR5, UR5 ;  /* 0x00000005000572bd */ /* 0x000fd400080e0000 */
[----:B------:R-:W-:-:S06]  /*6450*/  ULOP3.LUT UR4, URZ, UR4, URZ, 0x33, !UPT ;  /* 0x00000004ff047292 */ /* 0x000fcc000f8e33ff */
[----:B------:R-:W-:-:S04]  /*6460*/  MOV R2, UR4 ;  /* 0x0000000400027c02 */ /* 0x000fc80008000f00 */
[----:B------:R-:W1:Y:S02]  /*6470*/  REDUX UR7, R2 ;  /* 0x00000000020773c4 */ /* 0x000e640000000000 */
[----:B------:R2:W-:Y:S01]  /*6480*/  UTCATOMSWS.AND URZ, UR4 ;  /* 0x0000000400ff79e3 */ /* 0x0005e20008000000 */
[----:B0-----:R-:W-:Y:S02]  /*6490*/  ISETP.EQ.U32.AND P0, PT, R0, UR5, PT ;  /* 0x0000000500007c0c */ /* 0x001fe4000bf02070 */
[----:B-1----:R-:W-:-:S11]  /*64a0*/  MOV R0, UR7 ;  /* 0x0000000700007c02 */ /* 0x002fd60008000f00 */
[----:B------:R2:W-:Y:S01]  /*64b0*/  @P0 ATOMS.AND RZ, [UR6], R0 ;  /* 0x00000000ffff098c */ /* 0x0005e2000a800006 */
[----:B------:R-:W-:Y:S05]  /*64c0*/  BRA `(.L_x_20) ;  /* 0x0000000000147947 */ /* 0x000fea0003800000 */
.L_x_22:
[----:B------:R-:W-:-:S07]  /*64d0*/  MOV R2, 0x64f0 ;  /* 0x000064f000027802 */ /* 0x000fce0000000f00 */
[----:B------:R-:W-:Y:S05]  /*64e0*/  CALL.REL.NOINC `($__internal_0_$__cuda_sm10x_tcgen05_guardrail_trap_col_being_dealloced_not_returned_by_alloc) ;  /* 0x0000000000447944 */ /* 0x000fea0003c00000 */
[----:B------:R-:W-:Y:S05]  /*64f0*/  BRA `(.L_x_20) ;  /* 0x0000000000087947 */ /* 0x000fea0003800000 */
.L_x_21:
[----:B------:R-:W-:-:S07]  /*6500*/  MOV R2, 0x6520 ;  /* 0x0000652000027802 */ /* 0x000fce0000000f00 */
[----:B------:R-:W-:Y:S05]  /*6510*/  CALL.REL.NOINC `($__internal_2_$__cuda_sm10x_tcgen05_guardrail_trap_unallocated_columns_being_dealloced) ;  /* 0x0000000000507944 */ /* 0x000fea0003c00000 */
.L_x_20:
[----:B------:R-:W-:Y:S01]  /*6520*/  NOP ;  /* 0x0000000000007918 */ /* 0x000fe20000000000 */
[----:B--2---:R-:W-:Y:S05]  /*6530*/  EXIT ;  /* 0x000000000000794d */ /* 0x004fea0003800000 */
.L_x_8:
[----:B------:R-:W1:Y:S02]  /*6540*/  SYNCS.PHASECHK.TRANS64.TRYWAIT P4, [UR11+0x1800], RZ ;  /* 0x001800ffff0075a7 */ /* 0x000e64000808110b */
[----:B-1----:R-:W-:Y:S05]  /*6550*/  @!P4 BRA `(.L_x_8) ;  /* 0xfffffffc00f8c947 */ /* 0x002fea000383ffff */
[----:B------:R-:W-:Y:S05]  /*6560*/  BRA `(.L_x_7) ;  /* 0xffffffac004c7947 */ /* 0x000fea000383ffff */
.L_x_14:
[----:B------:R-:W2:Y:S02]  /*6570*/  SYNCS.PHASECHK.TRANS64.TRYWAIT P2, [UR11+0x2810], RZ ;  /* 0x002810ffff0075a7 */ /* 0x000ea4000804110b */
[----:B--2---:R-:W-:Y:S05]  /*6580*/  @!P2 BRA `(.L_x_14) ;  /* 0xfffffffc00f8a947 */ /* 0x004fea000383ffff */
[----:B------:R-:W-:Y:S05]  /*6590*/  BRA `(.L_x_23) ;  /* 0xffffffd0008c7947 */ /* 0x000fea000383ffff */
.L_x_15:
[----:B------:R-:W1:Y:S02]  /*65a0*/  SYNCS.PHASECHK.TRANS64.TRYWAIT P2, [UR13], R75 ;  /* 0x0000004bff0075a7 */ /* 0x000e64000804110d */
[----:B-1----:R-:W-:Y:S05]  /*65b0*/  @!P2 BRA `(.L_x_15) ;  /* 0xfffffffc00f8a947 */ /* 0x002fea000383ffff */
[----:B------:R-:W-:Y:S05]  /*65c0*/  BRA `(.L_x_24) ;  /* 0xffffffd800f87947 */ /* 0x000fea000383ffff */
.L_x_19:
[----:B------:R-:W0:Y:S02]  /*65d0*/  SYNCS.PHASECHK.TRANS64.TRYWAIT P4, [UR13], R2 ;  /* 0x00000002ff0075a7 */ /* 0x000e24000808110d */
[----:B0-----:R-:W-:Y:S05]  /*65e0*/  @!P4 BRA `(.L_x_19) ;  /* 0xfffffffc00f8c947 */ /* 0x001fea000383ffff */
[----:B------:R-:W-:Y:S05]  /*65f0*/  BRA `(.L_x_18) ;  /* 0xfffffff0005c7947 */ /* 0x000fea000383ffff */
        .weak           $__internal_0_$__cuda_sm10x_tcgen05_guardrail_trap_col_being_dealloced_not_returned_by_alloc
        .type           $__internal_0_$__cuda_sm10x_tcgen05_guardrail_trap_col_being_dealloced_not_returned_by_alloc,@function
        .size           $__internal_0_$__cuda_sm10x_tcgen05_guardrail_trap_col_being_dealloced_not_returned_by_alloc,($__internal_1_$__cuda_sm10x_tcgen05_guardrail_trap_phase_invalid_during_alloc - $__internal_0_$__cuda_sm10x_tcgen05_guardrail_trap_col_being_dealloced_not_returned_by_alloc)
$__internal_0_$__cuda_sm10x_tcgen05_guardrail_trap_col_being_dealloced_not_returned_by_alloc:
[----:B------:R-:W-:Y:S05]  /*6600*/  BPT.TRAP 0x1 ;  /* 0x000000040000795c */ /* 0x000fea0000300000 */
[----:B------:R-:W-:-:S04]  /*6610*/  MOV R3, 0x0 ;  /* 0x0000000000037802 */ /* 0x000fc80000000f00 */
[----:B------:R-:W-:Y:S05]  /*6620*/  RET.REL.NODEC R2 `(attn_fwd) ;  /* 0xffffff9802747950 */ /* 0x000fea0003c3ffff */
        .weak           $__internal_1_$__cuda_sm10x_tcgen05_guardrail_trap_phase_invalid_during_alloc
        .type           $__internal_1_$__cuda_sm10x_tcgen05_guardrail_trap_phase_invalid_during_alloc,@function
        .size           $__internal_1_$__cuda_sm10x_tcgen05_guardrail_trap_phase_invalid_during_alloc,($__internal_2_$__cuda_sm10x_tcgen05_guardrail_trap_unallocated_columns_being_dealloced - $__internal_1_$__cuda_sm10x_tcgen05_guardrail_trap_phase_invalid_during_alloc)
$__internal_1_$__cuda_sm10x_tcgen05_guardrail_trap_phase_invalid_during_alloc:
[----:B------:R-:W-:Y:S05]  /*6630*/  BPT.TRAP 0x1 ;  /* 0x000000040000795c */ /* 0x000fea0000300000 */
[----:B------:R-:W-:-:S04]  /*6640*/  HFMA2 R3, -RZ, RZ, 0, 0 ;  /* 0x00000000ff037431 */ /* 0x000fc800000001ff */
[----:B------:R-:W-:Y:S05]  /*6650*/  RET.REL.NODEC R2 `(attn_fwd) ;  /* 0xffffff9802687950 */ /* 0x000fea0003c3ffff */
        .weak           $__internal_2_$__cuda_sm10x_tcgen05_guardrail_trap_unallocated_columns_being_dealloced
        .type           $__internal_2_$__cuda_sm10x_tcgen05_guardrail_trap_unallocated_columns_being_dealloced,@function
        .size           $__internal_2_$__cuda_sm10x_tcgen05_guardrail_trap_unallocated_columns_being_dealloced,(.L_x_28 - $__internal_2_$__cuda_sm10x_tcgen05_guardrail_trap_unallocated_columns_being_dealloced)
$__internal_2_$__cuda_sm10x_tcgen05_guardrail_trap_unallocated_columns_being_dealloced:
[----:B------:R-:W-:Y:S05]  /*6660*/  BPT.TRAP 0x1 ;  /* 0x000000040000795c */ /* 0x000fea0000300000 */
[----:B------:R-:W-:-:S04]  /*6670*/  MOV R3, 0x0 ;  /* 0x0000000000037802 */ /* 0x000fc80000000f00 */
[----:B------:R-:W-:Y:S05]  /*6680*/  RET.REL.NODEC R2 `(attn_fwd) ;  /* 0xffffff98025c7950 */ /* 0x000fea0003c3ffff */
.L_x_25:
[----:B------:R-:W-:-:S00]  /*6690*/  BRA `(.L_x_25) ;  /* 0xfffffffc00fc7947 */ /* 0x000fc0000383ffff */
[----:B------:R-:W-:-:S00]  /*66a0*/  NOP ;  /* 0x0000000000007918 */ /* 0x000fc00000000000 */
        /* <DEDUP_REMOVED lines=13> */
.L_x_28:


//--------------------- .nv.global.init           --------------------------
	.section	.nv.global.init,"aw",@progbits
.nv.global.init:
	.type		_$_str,@object
	.size		_$_str,(.L_3 - _$_str)
_$_str:
        /*0000*/ 	.byte	0x5f, 0x5f, 0x43, 0x55, 0x44, 0x41, 0x5f, 0x46, 0x54, 0x5a, 0x00
.L_3:


//--------------------- .nv.shared.attn_fwd       --------------------------
	.section	.nv.shared.attn_fwd,"aw",@nobits
	.sectionflags	@""
	.align	16
	.zero		1024


//--------------------- .nv.shared.reserved.0     --------------------------
	.section	.nv.shared.reserved.0,"aw",@nobits
	.align	8
	.weak		__nv_reservedSMEM_offset_0_alias
	.size		__nv_reservedSMEM_offset_0_alias, 0, 64
	.other		__nv_reservedSMEM_offset_0_alias,@"STO_CUDA_RESERVED_SHARED STV_DEFAULT"
__nv_reservedSMEM_offset_0_alias:
	.zero		0
.nv.shared.reserved.0:
	.zero		64
	.weak		__nv_reservedSMEM_allocation_phase
	.type		__nv_reservedSMEM_allocation_phase,@object
	.size		__nv_reservedSMEM_allocation_phase,(.L_0 - __nv_reservedSMEM_allocation_phase)
__nv_reservedSMEM_allocation_phase:
	.zero		1
.L_0:
	.zero		7
	.weak		__nv_reservedSMEM_devtool_atexit_pc
	.type		__nv_reservedSMEM_devtool_atexit_pc,@object
	.size		__nv_reservedSMEM_devtool_atexit_pc,(__nv_reservedSMEM_allocation_mask - __nv_reservedSMEM_devtool_atexit_pc)
__nv_reservedSMEM_devtool_atexit_pc:
	.zero		8
	.weak		__nv_reservedSMEM_allocation_mask
	.type		__nv_reservedSMEM_allocation_mask,@object
	.size		__nv_reservedSMEM_allocation_mask,(.L_2 - __nv_reservedSMEM_allocation_mask)
__nv_reservedSMEM_allocation_mask:
	.zero		4
.L_2:


//--------------------- .nv.constant0.attn_fwd    --------------------------
	.section	.nv.constant0.attn_fwd,"a",@progbits
	.sectionflags	@""
	.align	4
.nv.constant0.attn_fwd:
	.zero		1032


//--------------------- SYMBOLS --------------------------

	.type		.nv.reservedSmem.offset0,@object
	.size		.nv.reservedSmem.offset0,0x4
	.type		.nv.reservedSmem.cap,@object
	.size		.nv.reservedSmem.cap,0x4
